def attn_fwd(
    Q,
    K,
    V,
    Out,
    Lse,
    sm_scale,
    stride_qz,
    stride_qh,
    stride_qm,
    stride_qk,
    stride_kz,
    stride_kh,
    stride_kn,
    stride_kk,
    stride_vz,
    stride_vh,
    stride_vn,
    stride_vk,
    stride_oz,
    stride_oh,
    stride_om,
    stride_ok,
    seqlen_q,
    seqlen_k,
    BLOCK_M: tl.constexpr,
    BLOCK_N: tl.constexpr,
    HEAD_DIM: tl.constexpr,
    CAUSAL: tl.constexpr,
):
    start_m = tl.program_id(0)
    off_hz = tl.program_id(1)
    q_off = off_hz * stride_qh
    k_off = off_hz * stride_kh
    v_off = off_hz * stride_vh
    offs_m = start_m * BLOCK_M + tl.arange(0, BLOCK_M)
    offs_d = tl.arange(0, HEAD_DIM)
    offs_n = tl.arange(0, BLOCK_N)
    q_ptrs = Q + q_off + offs_m[:, None] * stride_qm + offs_d[None, :] * stride_qk
    k_ptrs = K + k_off + offs_d[:, None] * stride_kk + offs_n[None, :] * stride_kn
    v_ptrs = V + v_off + offs_n[:, None] * stride_vn + offs_d[None, :] * stride_vk
    m_i = tl.full([BLOCK_M], float("-inf"), dtype=tl.float32)
    l_i = tl.zeros([BLOCK_M], dtype=tl.float32) + 1.0
    acc = tl.zeros([BLOCK_M, HEAD_DIM], dtype=tl.float32)
    q = tl.load(q_ptrs)
    acc, l_i, m_i = _attn_fwd_inner(
        acc,
        l_i,
        m_i,
        q,
        k_ptrs,
        v_ptrs,
        sm_scale,
        stride_kn,
        stride_vn,
        start_m,
        seqlen_k,
        BLOCK_M,
        BLOCK_N,
        HEAD_DIM,
        CAUSAL,
    )
    acc = acc / l_i[:, None]
    lse = m_i + tl.math.log2(l_i) / 1.4426950408889634
    o_ptrs = (
        Out
        + off_hz * stride_oh
        + offs_m[:, None] * stride_om
        + offs_d[None, :] * stride_ok
    )
    tl.store(o_ptrs, acc.to(Out.dtype.element_ty))
    tl.store(Lse + off_hz * seqlen_q + offs_m, lse)

# config = {"BLOCK_M": 64, "BLOCK_N": 64, "HEAD_DIM": 128, "arch": "sm_100", "causal": false, "dtype": "fp8e4m3", "num_stages": 2, "num_warps": 8}
# arch = sm_100


// ===== COMPILED SASS (sm_100a) =====

	.target	sm_100a

	.elftype	@"ET_EXEC"


//--------------------- .note.nv.tkinfo           --------------------------
	.section	.note.nv.tkinfo,"",@"SHT_NOTE"
	.sectionflags	@"SHF_NOTE_NV_TKINFO"
	.tkinfo
        /*0018*/ 	.word	0x00000081
        /*0030*/ 	.string	""
        /*0030*/ 	.string	"ptxas-blackwell"
        /*0030*/ 	.string	"Cuda compilation tools, release 12.9, V12.9.86"
        /*0030*/ 	.string	"Build cuda_12.9.r12.9/compiler.36037853_0"
        /*0030*/ 	.string	"-v  -suppress-debug-info  -lineinfo  -arch sm_100a "



//--------------------- .note.nv.cuver            --------------------------
	.section	.note.nv.cuver,"",@"SHT_NOTE"
	.sectionflags	@"SHF_NOTE_NV_CUVER"
        /*0018*/ 	.short	0x0001
        /*001a*/ 	.short	0x0064
        /*001c*/ 	.short	0x0001
        /*001e*/ 	.short	0x0000
        /*0020*/ 	.short	0x0001
        /*0022*/ 	.short	0x0000


//--------------------- .nv.info                  --------------------------
	.section	.nv.info,"",@"SHT_CUDA_INFO"
	.align	4


	//----- nvinfo : EIATTR_REGCOUNT
	.align		4
        /*0000*/ 	.byte	0x04, 0x2f
        /*0002*/ 	.short	(.L_5 - .L_4)
	.align		4
.L_4:
        /*0004*/ 	.word	index@(attn_fwd)
        /*0008*/ 	.word	0x000000e7


	//----- nvinfo : EIATTR_FRAME_SIZE
	.align		4
.L_5:
        /*000c*/ 	.byte	0x04, 0x11
        /*000e*/ 	.short	(.L_7 - .L_6)
	.align		4
.L_6:
        /*0010*/ 	.word	index@($__internal_2_$__cuda_sm10x_tcgen05_guardrail_trap_unallocated_columns_being_dealloced)
        /*0014*/ 	.word	0x00000000


	//----- nvinfo : EIATTR_FRAME_SIZE
	.align		4
.L_7:
        /*0018*/ 	.byte	0x04, 0x11
        /*001a*/ 	.short	(.L_9 - .L_8)
	.align		4
.L_8:
        /*001c*/ 	.word	index@($__internal_1_$__cuda_sm10x_tcgen05_guardrail_trap_phase_invalid_during_alloc)
        /*0020*/ 	.word	0x00000000


	//----- nvinfo : EIATTR_FRAME_SIZE
	.align		4
.L_9:
        /*0024*/ 	.byte	0x04, 0x11
        /*0026*/ 	.short	(.L_11 - .L_10)
	.align		4
.L_10:
        /*0028*/ 	.word	index@($__internal_0_$__cuda_sm10x_tcgen05_guardrail_trap_col_being_dealloced_not_returned_by_alloc)
        /*002c*/ 	.word	0x00000000


	//----- nvinfo : EIATTR_FRAME_SIZE
	.align		4
.L_11:
        /*0030*/ 	.byte	0x04, 0x11
        /*0032*/ 	.short	(.L_13 - .L_12)
	.align		4
.L_12:
        /*0034*/ 	.word	index@(attn_fwd)
        /*0038*/ 	.word	0x00000000


	//----- nvinfo : EIATTR_MIN_STACK_SIZE
	.align		4
.L_13:
        /*003c*/ 	.byte	0x04, 0x12
        /*003e*/ 	.short	(.L_15 - .L_14)
	.align		4
.L_14:
        /*0040*/ 	.word	index@(attn_fwd)
        /*0044*/ 	.word	0x00000000
.L_15:


//--------------------- .nv.info.attn_fwd         --------------------------
	.section	.nv.info.attn_fwd,"",@"SHT_CUDA_INFO"
	.sectionflags	@""
	.align	4


	//----- nvinfo : EIATTR_CUDA_API_VERSION
	.align		4
        /*0000*/ 	.byte	0x04, 0x37
        /*0002*/ 	.short	(.L_17 - .L_16)
.L_16:
        /*0004*/ 	.word	0x00000081


	//----- nvinfo : EIATTR_KPARAM_INFO
	.align		4
.L_17:
        /*0008*/ 	.byte	0x04, 0x17
        /*000a*/ 	.short	(.L_19 - .L_18)
.L_18:
        /*000c*/ 	.word	0x00000000
        /*0010*/ 	.short	0x0019
        /*0012*/ 	.short	0x0080
        /*0014*/ 	.byte	0x00, 0xf4, 0x21, 0x00


	//----- nvinfo : EIATTR_KPARAM_INFO
	.align		4
.L_19:
        /*0018*/ 	.byte	0x04, 0x17
        /*001a*/ 	.short	(.L_21 - .L_20)
.L_20:
        /*001c*/ 	.word	0x00000000
        /*0020*/ 	.short	0x0018
        /*0022*/ 	.short	0x0078
        /*0024*/ 	.byte	0x00, 0xf4, 0x21, 0x00


	//----- nvinfo : EIATTR_KPARAM_INFO
	.align		4
.L_21:
        /*0028*/ 	.byte	0x04, 0x17
        /*002a*/ 	.short	(.L_23 - .L_22)
.L_22:
        /*002c*/ 	.word	0x00000000
        /*0030*/ 	.short	0x0017
        /*0032*/ 	.short	0x0070
        /*0034*/ 	.byte	0x00, 0xf0, 0x11, 0x00


	//----- nvinfo : EIATTR_KPARAM_INFO
	.align		4
.L_23:
        /*0038*/ 	.byte	0x04, 0x17
        /*003a*/ 	.short	(.L_25 - .L_24)
.L_24:
        /*003c*/ 	.word	0x00000000
        /*0040*/ 	.short	0x0016
        /*0042*/ 	.short	0x006c
        /*0044*/ 	.byte	0x00, 0xf0, 0x11, 0x00


	//----- nvinfo : EIATTR_KPARAM_INFO
	.align		4
.L_25:
        /*0048*/ 	.byte	0x04, 0x17
        /*004a*/ 	.short	(.L_27 - .L_26)
.L_26:
        /*004c*/ 	.word	0x00000000
        /*0050*/ 	.short	0x0015
        /*0052*/ 	.short	0x0068
        /*0054*/ 	.byte	0x00, 0xf0, 0x11, 0x00


	//----- nvinfo : EIATTR_KPARAM_INFO
	.align		4
.L_27:
        /*0058*/ 	.byte	0x04, 0x17
        /*005a*/ 	.short	(.L_29 - .L_28)
.L_28:
        /*005c*/ 	.word	0x00000000
        /*0060*/ 	.short	0x0014
        /*0062*/ 	.short	0x0064
        /*0064*/ 	.byte	0x00, 0xf0, 0x11, 0x00


	//----- nvinfo : EIATTR_KPARAM_INFO
	.align		4
.L_29:
        /*0068*/ 	.byte	0x04, 0x17
        /*006a*/ 	.short	(.L_31 - .L_30)
.L_30:
        /*006c*/ 	.word	0x00000000
        /*0070*/ 	.short	0x0013
        /*0072*/ 	.short	0x0060
        /*0074*/ 	.byte	0x00, 0xf0, 0x11, 0x00


	//----- nvinfo : EIATTR_KPARAM_INFO
	.align		4
.L_31:
        /*0078*/ 	.byte	0x04, 0x17
        /*007a*/ 	.short	(.L_33 - .L_32)
.L_32:
        /*007c*/ 	.word	0x00000000
        /*0080*/ 	.short	0x0012
        /*0082*/ 	.short	0x005c
        /*0084*/ 	.byte	0x00, 0xf0, 0x11, 0x00


	//----- nvinfo : EIATTR_KPARAM_INFO
	.align		4
.L_33:
        /*0088*/ 	.byte	0x04, 0x17
        /*008a*/ 	.short	(.L_35 - .L_34)
.L_34:
        /*008c*/ 	.word	0x00000000
        /*0090*/ 	.short	0x0011
        /*0092*/ 	.short	0x0058
        /*0094*/ 	.byte	0x00, 0xf0, 0x11, 0x00


	//----- nvinfo : EIATTR_KPARAM_INFO
	.align		4
.L_35:
        /*0098*/ 	.byte	0x04, 0x17
        /*009a*/ 	.short	(.L_37 - .L_36)
.L_36:
        /*009c*/ 	.word	0x00000000
        /*00a0*/ 	.short	0x0010
        /*00a2*/ 	.short	0x0054
        /*00a4*/ 	.byte	0x00, 0xf0, 0x11, 0x00


	//----- nvinfo : EIATTR_KPARAM_INFO
	.align		4
.L_37:
        /*00a8*/ 	.byte	0x04, 0x17
        /*00aa*/ 	.short	(.L_39 - .L_38)
.L_38:
        /*00ac*/ 	.word	0x00000000
        /*00b0*/ 	.short	0x000f
        /*00b2*/ 	.short	0x0050
        /*00b4*/ 	.byte	0x00, 0xf0, 0x11, 0x00


	//----- nvinfo : EIATTR_KPARAM_INFO
	.align		4
.L_39:
        /*00b8*/ 	.byte	0x04, 0x17
        /*00ba*/ 	.short	(.L_41 - .L_40)
.L_40:
        /*00bc*/ 	.word	0x00000000
        /*00c0*/ 	.short	0x000e
        /*00c2*/ 	.short	0x004c
        /*00c4*/ 	.byte	0x00, 0xf0, 0x11, 0x00


	//----- nvinfo : EIATTR_KPARAM_INFO
	.align		4
.L_41:
        /*00c8*/ 	.byte	0x04, 0x17
        /*00ca*/ 	.short	(.L_43 - .L_42)
.L_42:
        /*00cc*/ 	.word	0x00000000
        /*00d0*/ 	.short	0x000d
        /*00d2*/ 	.short	0x0048
        /*00d4*/ 	.byte	0x00, 0xf0, 0x11, 0x00


	//----- nvinfo : EIATTR_KPARAM_INFO
	.align		4
.L_43:
        /*00d8*/ 	.byte	0x04, 0x17
        /*00da*/ 	.short	(.L_45 - .L_44)
.L_44:
        /*00dc*/ 	.word	0x00000000
        /*00e0*/ 	.short	0x000c
        /*00e2*/ 	.short	0x0044
        /*00e4*/ 	.byte	0x00, 0xf0, 0x11, 0x00


	//----- nvinfo : EIATTR_KPARAM_INFO
	.align		4
.L_45:
        /*00e8*/ 	.byte	0x04, 0x17
        /*00ea*/ 	.short	(.L_47 - .L_46)
.L_46:
        /*00ec*/ 	.word	0x00000000
        /*00f0*/ 	.short	0x000b
        /*00f2*/ 	.short	0x0040
        /*00f4*/ 	.byte	0x00, 0xf0, 0x11, 0x00


	//----- nvinfo : EIATTR_KPARAM_INFO
	.align		4
.L_47:
        /*00f8*/ 	.byte	0x04, 0x17
        /*00fa*/ 	.short	(.L_49 - .L_48)
.L_48:
        /*00fc*/ 	.word	0x00000000
        /*0100*/ 	.short	0x000a
        /*0102*/ 	.short	0x003c
        /*0104*/ 	.byte	0x00, 0xf0, 0x11, 0x00


	//----- nvinfo : EIATTR_KPARAM_INFO
	.align		4
.L_49:
        /*0108*/ 	.byte	0x04, 0x17
        /*010a*/ 	.short	(.L_51 - .L_50)
.L_50:
        /*010c*/ 	.word	0x00000000
        /*0110*/ 	.short	0x0009
        /*0112*/ 	.short	0x0038
        /*0114*/ 	.byte	0x00, 0xf0, 0x11, 0x00


	//----- nvinfo : EIATTR_KPARAM_INFO
	.align		4
.L_51:
        /*0118*/ 	.byte	0x04, 0x17
        /*011a*/ 	.short	(.L_53 - .L_52)
.L_52:
        /*011c*/ 	.word	0x00000000
        /*0120*/ 	.short	0x0008
        /*0122*/ 	.short	0x0034
        /*0124*/ 	.byte	0x00, 0xf0, 0x11, 0x00


	//----- nvinfo : EIATTR_KPARAM_INFO
	.align		4
.L_53:
        /*0128*/ 	.byte	0x04, 0x17
        /*012a*/ 	.short	(.L_55 - .L_54)
.L_54:
        /*012c*/ 	.word	0x00000000
        /*0130*/ 	.short	0x0007
        /*0132*/ 	.short	0x0030
        /*0134*/ 	.byte	0x00, 0xf0, 0x11, 0x00


	//----- nvinfo : EIATTR_KPARAM_INFO
	.align		4
.L_55:
        /*0138*/ 	.byte	0x04, 0x17
        /*013a*/ 	.short	(.L_57 - .L_56)
.L_56:
        /*013c*/ 	.word	0x00000000
        /*0140*/ 	.short	0x0006
        /*0142*/ 	.short	0x002c
        /*0144*/ 	.byte	0x00, 0xf0, 0x11, 0x00


	//----- nvinfo : EIATTR_KPARAM_INFO
	.align		4
.L_57:
        /*0148*/ 	.byte	0x04, 0x17
        /*014a*/ 	.short	(.L_59 - .L_58)
.L_58:
        /*014c*/ 	.word	0x00000000
        /*0150*/ 	.short	0x0005
        /*0152*/ 	.short	0x0028
        /*0154*/ 	.byte	0x00, 0xf0, 0x11, 0x00


	//----- nvinfo : EIATTR_KPARAM_INFO
	.align		4
.L_59:
        /*0158*/ 	.byte	0x04, 0x17
        /*015a*/ 	.short	(.L_61 - .L_60)
.L_60:
        /*015c*/ 	.word	0x00000000
        /*0160*/ 	.short	0x0004
        /*0162*/ 	.short	0x0020
        /*0164*/ 	.byte	0x00, 0xf4, 0x21, 0x00


	//----- nvinfo : EIATTR_KPARAM_INFO
	.align		4
.L_61:
        /*0168*/ 	.byte	0x04, 0x17
        /*016a*/ 	.short	(.L_63 - .L_62)
.L_62:
        /*016c*/ 	.word	0x00000000
        /*0170*/ 	.short	0x0003
        /*0172*/ 	.short	0x0018
        /*0174*/ 	.byte	0x00, 0xf4, 0x21, 0x00


	//----- nvinfo : EIATTR_KPARAM_INFO
	.align		4
.L_63:
        /*0178*/ 	.byte	0x04, 0x17
        /*017a*/ 	.short	(.L_65 - .L_64)
.L_64:
        /*017c*/ 	.word	0x00000000
        /*0180*/ 	.short	0x0002
        /*0182*/ 	.short	0x0010
        /*0184*/ 	.byte	0x00, 0xf4, 0x21, 0x00


	//----- nvinfo : EIATTR_KPARAM_INFO
	.align		4
.L_65:
        /*0188*/ 	.byte	0x04, 0x17
        /*018a*/ 	.short	(.L_67 - .L_66)
.L_66:
        /*018c*/ 	.word	0x00000000
        /*0190*/ 	.short	0x0001
        /*0192*/ 	.short	0x0008
        /*0194*/ 	.byte	0x00, 0xf4, 0x21, 0x00


	//----- nvinfo : EIATTR_KPARAM_INFO
	.align		4
.L_67:
        /*0198*/ 	.byte	0x04, 0x17
        /*019a*/ 	.short	(.L_69 - .L_68)
.L_68:
        /*019c*/ 	.word	0x00000000
        /*01a0*/ 	.short	0x0000
        /*01a2*/ 	.short	0x0000
        /*01a4*/ 	.byte	0x00, 0xf4, 0x21, 0x00


	//----- nvinfo : EIATTR_AT_ENTRY_FRAGMENTS
	.align		4
.L_69:
        /*01a8*/ 	.byte	0x04, 0x4f
        /*01aa*/ 	.short	(.L_71 - .L_70)


	//   ....[0]....
.L_70:
        /*01ac*/ 	.word	0x00000004


	//----- nvinfo : EIATTR_RESERVED_SMEM_USED
	.align		4
.L_71:
        /*01b0*/ 	.byte	0x01, 0x41
	.zero		2


	//----- nvinfo : EIATTR_SPARSE_MMA_MASK
	.align		4
        /*01b4*/ 	.byte	0x03, 0x50
        /*01b6*/ 	.short	0x0000


	//----- nvinfo : EIATTR_TCGEN05_1CTA_USED
	.align		4
        /*01b8*/ 	.byte	0x01, 0x51
	.zero		2


	//----- nvinfo : EIATTR_MAXREG_COUNT
	.align		4
        /*01bc*/ 	.byte	0x03, 0x1b
        /*01be*/ 	.short	0x00ff


	//----- nvinfo : EIATTR_NUM_BARRIERS
	.align		4
        /*01c0*/ 	.byte	0x02, 0x4c
        /*01c2*/ 	.byte	0x01
	.zero		1


	//----- nvinfo : EIATTR_INT_WARP_WIDE_INSTR_OFFSETS
	.align		4
        /*01c4*/ 	.byte	0x04, 0x31
        /*01c6*/ 	.short	(.L_73 - .L_72)


	//   ....[0]....
.L_72:
        /*01c8*/ 	.word	0x00001590


	//   ....[1]....
        /*01cc*/ 	.word	0x000015b0


	//   ....[2]....
        /*01d0*/ 	.word	0x00001c40


	//   ....[3]....
        /*01d4*/ 	.word	0x00001d00


	//   ....[4]....
        /*01d8*/ 	.word	0x00004510


	//   ....[5]....
        /*01dc*/ 	.word	0x00007b30


	//   ....[6]....
        /*01e0*/ 	.word	0x00007b80


	//----- nvinfo : EIATTR_COOP_GROUP_MASK_REGIDS
	.align		4
.L_73:
        /*01e4*/ 	.byte	0x04, 0x29
        /*01e6*/ 	.short	(.L_75 - .L_74)


	//   ....[0]....
.L_74:
        /*01e8*/ 	.word	0xffffffff


	//   ....[1]....
        /*01ec*/ 	.word	0xffffffff


	//   ....[2]....
        /*01f0*/ 	.word	0xffffffff


	//   ....[3]....
        /*01f4*/ 	.word	0xffffffff


	//   ....[4]....
        /*01f8*/ 	.word	0xffffffff


	//   ....[5]....
        /*01fc*/ 	.word	0xffffffff


	//   ....[6]....
        /*0200*/ 	.word	0xffffffff


	//   ....[7]....
        /*0204*/ 	.word	0xffffffff


	//   ....[8]....
        /*0208*/ 	.word	0xffffffff


	//   ....[9]....
        /*020c*/ 	.word	0xffffffff


	//   ....[10]....
        /*0210*/ 	.word	0xffffffff


	//   ....[11]....
        /*0214*/ 	.word	0xffffffff


	//----- nvinfo : EIATTR_COOP_GROUP_INSTR_OFFSETS
	.align		4
.L_75:
        /*0218*/ 	.byte	0x04, 0x28
        /*021a*/ 	.short	(.L_77 - .L_76)


	//   ....[0]....
.L_76:
        /*021c*/ 	.word	0x00000050


	//   ....[1]....
        /*0220*/ 	.word	0x00000310


	//   ....[2]....
        /*0224*/ 	.word	0x00002470


	//   ....[3]....
        /*0228*/ 	.word	0x00002ad0


	//   ....[4]....
        /*022c*/ 	.word	0x000030a0


	//   ....[5]....
        /*0230*/ 	.word	0x000030f0


	//   ....[6]....
        /*0234*/ 	.word	0x00004af0


	//   ....[7]....
        /*0238*/ 	.word	0x00004b40


	//   ....[8]....
        /*023c*/ 	.word	0x00004f90


	//   ....[9]....
        /*0240*/ 	.word	0x00004ff0


	//   ....[10]....
        /*0244*/ 	.word	0x000079c0


	//   ....[11]....
        /*0248*/ 	.word	0x00007c30


	//----- nvinfo : EIATTR_VRC_CTA_INIT_COUNT
	.align		4
.L_77:
        /*024c*/ 	.byte	0x02, 0x4a
        /*024e*/ 	.byte	0x80
	.zero		1


	//----- nvinfo : EIATTR_MBARRIER_INSTR_OFFSETS
	.align		4
        /*0250*/ 	.byte	0x04, 0x39
        /*0252*/ 	.short	(.L_79 - .L_78)


	//   ....[0]....
.L_78:
        /*0254*/ 	.word	0x00001840
        /*0258*/ 	.word	0x000000ff
        /*025c*/ 	.word	0x00000000
        /*0260*/ 	.short	0x0100
        /*0262*/ 	.byte	0x0c
	.zero		1


	//   ....[1]....
        /*0264*/ 	.word	0x00001cf0
        /*0268*/ 	.word	0x000000ff
        /*026c*/ 	.word	0x00009008
        /*0270*/ 	.short	0x0100
        /*0272*/ 	.byte	0x0e
	.zero		1


	//   ....[2]....
        /*0274*/ 	.word	0x00001f40
        /*0278*/ 	.word	0x000000ff
        /*027c*/ 	.word	0x00004000
        /*0280*/ 	.short	0x0100
        /*0282*/ 	.byte	0x0e
	.zero		1


	//   ....[3]....
        /*0284*/ 	.word	0x00002190
        /*0288*/ 	.word	0x000000ff
        /*028c*/ 	.word	0x00004000
        /*0290*/ 	.short	0x010a
        /*0292*/ 	.byte	0x0e
	.zero		1


	//   ....[4]....
        /*0294*/ 	.word	0x00002220
        /*0298*/ 	.word	0x000000ff
        /*029c*/ 	.word	0x00004000
        /*02a0*/ 	.short	0x0108
        /*02a2*/ 	.byte	0x0e
	.zero		1


	//   ....[5]....
        /*02a4*/ 	.word	0x00004750
        /*02a8*/ 	.word	0x000000ff
        /*02ac*/ 	.word	0x00009010
        /*02b0*/ 	.short	0x0100
        /*02b2*/ 	.byte	0x0e
	.zero		1


	//   ....[6]....
        /*02b4*/ 	.word	0x000048b0
        /*02b8*/ 	.word	0x000000ff
        /*02bc*/ 	.word	0x00009010
        /*02c0*/ 	.short	0x010a
        /*02c2*/ 	.byte	0x0e
	.zero		1


	//   ....[7]....
        /*02c4*/ 	.word	0x00004950
        /*02c8*/ 	.word	0x000000ff
        /*02cc*/ 	.word	0x00009010
        /*02d0*/ 	.short	0x0108
        /*02d2*/ 	.byte	0x0e
	.zero		1


	//   ....[8]....
        /*02d4*/ 	.word	0x00005040
        /*02d8*/ 	.word	0x000000ff
        /*02dc*/ 	.word	0x00000000
        /*02e0*/ 	.short	0x010a
        /*02e2*/ 	.byte	0x0c
	.zero		1


	//   ....[9]....
        /*02e4*/ 	.word	0x00005e30
        /*02e8*/ 	.word	0x000000ff
        /*02ec*/ 	.word	0x00000000
        /*02f0*/ 	.short	0x010a
        /*02f2*/ 	.byte	0x0c
	.zero		1


	//   ....[10]....
        /*02f4*/ 	.word	0x00005fa0
        /*02f8*/ 	.word	0x000000ff
        /*02fc*/ 	.word	0x00009000
        /*0300*/ 	.short	0x0108
        /*0302*/ 	.byte	0x0e
	.zero		1


	//   ....[11]....
        /*0304*/ 	.word	0x00006020
        /*0308*/ 	.word	0x000000ff
        /*030c*/ 	.word	0x00009008
        /*0310*/ 	.short	0x0108
        /*0312*/ 	.byte	0x0e
	.zero		1


	//   ....[12]....
        /*0314*/ 	.word	0x00007c50
        /*0318*/ 	.word	0x000000ff
        /*031c*/ 	.word	0x00004000
        /*0320*/ 	.short	0x010a
        /*0322*/ 	.byte	0x0e
	.zero		1


	//   ....[13]....
        /*0324*/ 	.word	0x00007c80
        /*0328*/ 	.word	0x000000ff
        /*032c*/ 	.word	0x00009010
        /*0330*/ 	.short	0x010a
        /*0332*/ 	.byte	0x0e
	.zero		1


	//   ....[14]....
        /*0334*/ 	.word	0x00007cb0
        /*0338*/ 	.word	0x000000ff
        /*033c*/ 	.word	0x00000000
        /*0340*/ 	.short	0x010a
        /*0342*/ 	.byte	0x0c
	.zero		1


	//   ....[15]....
        /*0344*/ 	.word	0x00007ce0
        /*0348*/ 	.word	0x000000ff
        /*034c*/ 	.word	0x00000000
        /*0350*/ 	.short	0x010a
        /*0352*/ 	.byte	0x0c
	.zero		1


	//----- nvinfo : EIATTR_NUM_MBARRIERS
	.align		4
.L_79:
        /*0354*/ 	.byte	0x03, 0x38
        /*0356*/ 	.short	0xffff


	//----- nvinfo : EIATTR_EXIT_INSTR_OFFSETS
	.align		4
        /*0358*/ 	.byte	0x04, 0x1c
        /*035a*/ 	.short	(.L_81 - .L_80)


	//   ....[0]....
.L_80:
        /*035c*/ 	.word	0x00007c40


	//----- nvinfo : EIATTR_REQNTID
	.align		4
.L_81:
        /*0360*/ 	.byte	0x04, 0x10
        /*0362*/ 	.short	(.L_83 - .L_82)
.L_82:
        /*0364*/ 	.word	0x00000100
        /*0368*/ 	.word	0x00000001
        /*036c*/ 	.word	0x00000001


	//----- nvinfo : EIATTR_CRS_STACK_SIZE
	.align		4
.L_83:
        /*0370*/ 	.byte	0x04, 0x1e
        /*0372*/ 	.short	(.L_85 - .L_84)
.L_84:
        /*0374*/ 	.word	0x00000000


	//----- nvinfo : EIATTR_CBANK_PARAM_SIZE
	.align		4
.L_85:
        /*0378*/ 	.byte	0x03, 0x19
        /*037a*/ 	.short	0x0088


	//----- nvinfo : EIATTR_PARAM_CBANK
	.align		4
        /*037c*/ 	.byte	0x04, 0x0a
        /*037e*/ 	.short	(.L_87 - .L_86)
	.align		4
.L_86:
        /*0380*/ 	.word	index@(.nv.constant0.attn_fwd)
        /*0384*/ 	.short	0x0380
        /*0386*/ 	.short	0x0088


	//----- nvinfo : EIATTR_SW_WAR
	.align		4
.L_87:
        /*0388*/ 	.byte	0x04, 0x36
        /*038a*/ 	.short	(.L_89 - .L_88)
.L_88:
        /*038c*/ 	.word	0x00000008
.L_89:


//--------------------- .nv.compat                --------------------------
	.section	.nv.compat,"",@"SHT_CUDA_COMPAT_INFO"
	.align	4
        /*0000*/ 	.byte	0x02, 0x02, 0x02, 0x00, 0x02, 0x05, 0x05, 0x00, 0x02, 0x03, 0x00, 0x00, 0x02, 0x06, 0x01, 0x00


//--------------------- .nv.callgraph             --------------------------
	.section	.nv.callgraph,"",@"SHT_CUDA_CALLGRAPH"
	.align	4
	.sectionentsize	8
	.align		4
        /*0000*/ 	.word	0x00000000
	.align		4
        /*0004*/ 	.word	0xffffffff
	.align		4
        /*0008*/ 	.word	0x00000000
	.align		4
        /*000c*/ 	.word	0xfffffffe
	.align		4
        /*0010*/ 	.word	0x00000000
	.align		4
        /*0014*/ 	.word	0xfffffffd
	.align		4
        /*0018*/ 	.word	0x00000000
	.align		4
        /*001c*/ 	.word	0xfffffffc


//--------------------- .nv.constant4             --------------------------
	.section	.nv.constant4,"a",@progbits
	.align	8
	.align		8
.nv.constant4:
        /*0000*/ 	.dword	_$_str


//--------------------- .text.attn_fwd            --------------------------
	.section	.text.attn_fwd,"ax",@progbits
	.align	128
        .global         attn_fwd
        .type           attn_fwd,@function
        .size           attn_fwd,(.L_x_27 - attn_fwd)
        .other          attn_fwd,@"STO_CUDA_ENTRY STV_DEFAULT"
attn_fwd:
.text.attn_fwd:
[----:B------:R-:W0:Y:S01]  /*0000*/  LDC R1, c[0x0][0x37c] ;  /* 0x0000df00ff017b82 */ /* 0x000e220000000800 */
[----:B------:R-:W1:Y:S02]  /*0010*/  S2R R44, SR_TID.X ;  /* 0x00000000002c7919 */ /* 0x000e640000002100 */
[----:B-1----:R-:W-:-:S13]  /*0020*/  ISETP.GE.U32.AND P1, PT, R44, 0x20, PT ;  /* 0x000000202c00780c */ /* 0x002fda0003f26070 */
[----:B------:R-:W-:Y:S05]  /*0030*/  @P1 BRA `(.L_x_0) ;  /* 0x0000000000b81947 */ /* 0x000fea0003800000 */
[----:B------:R-:W1:Y:S01]  /*0040*/  S2UR UR6, SR_CgaCtaId ;  /* 0x00000000000679c3 */ /* 0x000e620000008800 */
[----:B------:R-:W-:Y:S01]  /*0050*/  NOP ;  /* 0x0000000000007918 */ /* 0x000fe20000000000 */
[----:B------:R-:W-:Y:S02]  /*0060*/  UMOV UR4, 0x40 ;  /* 0x0000004000047882 */ /* 0x000fe40000000000 */
[----:B-1----:R-:W-:-:S09]  /*0070*/  ULEA UR4, UR6, UR4, 0x18 ;  /* 0x0000000406047291 */ /* 0x002fd2000f8ec0ff */
[----:B------:R-:W1:Y:S01]  /*0080*/  LDS.U8 R0, [UR4] ;  /* 0x00000004ff007984 */ /* 0x000e620008000000 */
[----:B------:R-:W-:Y:S02]  /*0090*/  UMOV UR4, 0x400 ;  /* 0x0000040000047882 */ /* 0x000fe40000000000 */
[----:B------:R-:W-:Y:S01]  /*00a0*/  ULEA UR4, UR6, UR4, 0x18 ;  /* 0x0000000406047291 */ /* 0x000fe2000f8ec0ff */
[----:B-1----:R-:W-:-:S13]  /*00b0*/  ISETP.NE.AND P0, PT, R0, RZ, PT ;  /* 0x000000ff0000720c */ /* 0x002fda0003f05270 */
[----:B------:R-:W-:Y:S05]  /*00c0*/  @P0 BRA `(.L_x_1) ;  /* 0x00000000007c0947 */ /* 0x000fea0003800000 */
[----:B------:R-:W-:-:S13]  /*00d0*/  ELECT P0, URZ, PT ;  /* 0x0000000000ff782f */ /* 0x000fda0003800000 */
[----:B------:R-:W-:Y:S05]  /*00e0*/  @!P0 BRA `(.L_x_2) ;  /* 0x0000000000848947 */ /* 0x000fea0003800000 */
[----:B------:R-:W-:Y:S01]  /*00f0*/  UMOV UR5, 0x4 ;  /* 0x0000000400057882 */ /* 0x000fe20000000000 */
[----:B------:R-:W-:Y:S02]  /*0100*/  IMAD.MOV.U32 R4, RZ, RZ, 0x1 ;  /* 0x00000001ff047424 */ /* 0x000fe400078e00ff */
[----:B------:R-:W-:Y:S02]  /*0110*/  IMAD.MOV.U32 R5, RZ, RZ, 0xf ;  /* 0x0000000fff057424 */ /* 0x000fe400078e00ff */
[----:B------:R-:W-:Y:S04]  /*0120*/  DEPBAR.LE SB1, 0x36 ;  /* 0x00009d800000791a */ /* 0x000fe80000000000 */
[----:B------:R-:W1:Y:S02]  /*0130*/  UTCATOMSWS.FIND_AND_SET.ALIGN UP0, UR5, UR5 ;  /* 0x00000005000575e3 */ /* 0x000e640008000800 */
[----:B-1----:R-:W-:-:S04]  /*0140*/  PLOP3.LUT P0, PT, PT, PT, UP0, 0x80, 0x8 ;  /* 0x000000000008781c */ /* 0x002fc80003f0f008 */
[----:B------:R-:W-:-:S04]  /*0150*/  SEL R0, RZ, 0xffffffff, !P0 ;  /* 0xffffffffff007807 */ /* 0x000fc80004000000 */
[----:B------:R-:W-:Y:S01]  /*0160*/  ISETP.NE.AND P0, PT, R0, RZ, PT ;  /* 0x000000ff0000720c */ /* 0x000fe20003f05270 */
[----:B------:R-:W-:-:S12]  /*0170*/  IMAD.U32 R0, RZ, RZ, UR5 ;  /* 0x00000005ff007e24 */ /* 0x000fd8000f8e00ff */
[----:B------:R-:W-:Y:S05]  /*0180*/  @P0 BRA `(.L_x_3) ;  /* 0x0000000000240947 */ /* 0x000fea0003800000 */
.L_x_4:
[----:B------:R-:W-:Y:S05]  /*0190*/  NANOSLEEP 0x64 ;  /* 0x000000640000795d */ /* 0x000fea0003800000 */
[----:B------:R-:W-:-:S05]  /*01a0*/  UMOV UR5, 0x4 ;  /* 0x0000000400057882 */ /* 0x000fca0000000000 */
[----:B------:R-:W-:Y:S04]  /*01b0*/  DEPBAR.LE SB1, 0x36 ;  /* 0x00009d800000791a */ /* 0x000fe80000000000 */
[----:B------:R-:W1:Y:S02]  /*01c0*/  UTCATOMSWS.FIND_AND_SET.ALIGN UP0, UR5, UR5 ;  /* 0x00000005000575e3 */ /* 0x000e640008000800 */
[----:B-1----:R-:W-:-:S04]  /*01d0*/  PLOP3.LUT P0, PT, PT, PT, UP0, 0x80, 0x8 ;  /* 0x000000000008781c */ /* 0x002fc80003f0f008 */
[----:B------:R-:W-:-:S04]  /*01e0*/  SEL R0, RZ, 0xffffffff, !P0 ;  /* 0xffffffffff007807 */ /* 0x000fc80004000000 */
[----:B------:R-:W-:Y:S01]  /*01f0*/  ISETP.NE.AND P0, PT, R0, RZ, PT ;  /* 0x000000ff0000720c */ /* 0x000fe20003f05270 */
[----:B------:R-:W-:-:S12]  /*0200*/  IMAD.U32 R0, RZ, RZ, UR5 ;  /* 0x00000005ff007e24 */ /* 0x000fd8000f8e00ff */
[----:B------:R-:W-:Y:S05]  /*0210*/  @!P0 BRA `(.L_x_4) ;  /* 0xfffffffc00dc8947 */ /* 0x000fea000383ffff */
.L_x_3:
[C---:B------:R-:W-:Y:S01]  /*0220*/  VIADD R3, R0.reuse, 0x10 ;  /* 0x0000001000037836 */ /* 0x040fe20000000000 */
[----:B------:R-:W-:Y:S01]  /*0230*/  UMOV UR5, 0x50 ;  /* 0x0000005000057882 */ /* 0x000fe20000000000 */
[----:B------:R-:W-:Y:S01]  /*0240*/  SHF.L.U32 R2, R5, R0, RZ ;  /* 0x0000000005027219 */ /* 0x000fe200000006ff */
[----:B------:R-:W-:Y:S01]  /*0250*/  ULEA UR5, UR6, UR5, 0x18 ;  /* 0x0000000506057291 */ /* 0x000fe2000f8ec0ff */
[----:B------:R-:W-:Y:S01]  /*0260*/  IMAD.SHL.U32 R0, R0, 0x20, RZ ;  /* 0x0000002000007824 */ /* 0x000fe200078e00ff */
[----:B------:R-:W-:-:S04]  /*0270*/  SHF.L.U32 R3, R4, R3, RZ ;  /* 0x0000000304037219 */ /* 0x000fc800000006ff */
[----:B------:R-:W-:-:S05]  /*0280*/  LOP3.LUT R2, R3, R2, RZ, 0xfc, !PT ;  /* 0x0000000203027212 */ /* 0x000fca00078efcff */
[----:B------:R1:W-:Y:S04]  /*0290*/  ATOMS.OR RZ, [UR5], R2 ;  /* 0x00000002ffff798c */ /* 0x0003e8000b000005 */
[----:B------:R1:W-:Y:S01]  /*02a0*/  STS [UR4], R0 ;  /* 0x00000000ff007988 */ /* 0x0003e20008000804 */
[----:B------:R-:W-:Y:S05]  /*02b0*/  BRA `(.L_x_2) ;  /* 0x0000000000107947 */ /* 0x000fea0003800000 */
.L_x_1:
[----:B------:R-:W-:Y:S01]  /*02c0*/  IMAD.MOV.U32 R0, RZ, RZ, -0x1 ;  /* 0xffffffffff007424 */ /* 0x000fe200078e00ff */
[----:B------:R-:W-:-:S04]  /*02d0*/  MOV R2, 0x300 ;  /* 0x0000030000027802 */ /* 0x000fc80000000f00 */
[----:B------:R1:W-:Y:S03]  /*02e0*/  STS [UR4], R0 ;  /* 0x00000000ff007988 */ /* 0x0003e60008000804 */
[----:B01----:R-:W-:Y:S05]  /*02f0*/  CALL.REL.NOINC `($__internal_1_$__cuda_sm10x_tcgen05_guardrail_trap_phase_invalid_during_alloc) ;  /* 0x0000007800907944 */ /* 0x003fea0003c00000 */
.L_x_2:
[----:B------:R-:W-:Y:S05]  /*0300*/  WARPSYNC.ALL ;  /* 0x0000000000007948 */ /* 0x000fea0003800000 */
[----:B------:R-:W-:Y:S01]  /*0310*/  NOP ;  /* 0x0000000000007918 */ /* 0x000fe20000000000 */
.L_x_0:
[----:B------:R-:W2:Y:S01]  /*0320*/  S2UR UR6, SR_CgaCtaId ;  /* 0x00000000000679c3 */ /* 0x000ea20000008800 */
[----:B------:R-:W3:Y:S01]  /*0330*/  S2R R43, SR_CTAID.X ;  /* 0x00000000002b7919 */ /* 0x000ee20000002500 */
[----:B------:R-:W4:Y:S01]  /*0340*/  LDCU.64 UR4, c[0x0][0x3b0] ;  /* 0x00007600ff0477ac */ /* 0x000f220008000a00 */
[----:B-1----:R-:W-:Y:S02]  /*0350*/  LOP3.LUT R0, R44, 0x3f, RZ, 0xc0, !PT ;  /* 0x0000003f2c007812 */ /* 0x002fe400078ec0ff */
[----:B------:R-:W-:Y:S01]  /*0360*/  SHF.R.U32.HI R42, RZ, 0x6, R44 ;  /* 0x00000006ff2a7819 */ /* 0x000fe2000001162c */
[----:B------:R-:W-:Y:S01]  /*0370*/  UMOV UR14, 0x400 ;  /* 0x00000400000e7882 */ /* 0x000fe20000000000 */
[----:B------:R-:W1:Y:S01]  /*0380*/  LDCU.64 UR32, c[0x0][0x358] ;  /* 0x00006b00ff2077ac */ /* 0x000e620008000a00 */
[----:B------:R-:W4:Y:S01]  /*0390*/  S2UR UR13, SR_CTAID.Y ;  /* 0x00000000000d79c3 */ /* 0x000f220000002600 */
[----:B------:R-:W-:Y:S02]  /*03a0*/  SGXT.U32 R42, R42, 0x2 ;  /* 0x000000022a2a781a */ /* 0x000fe40000000000 */
[----:B------:R-:W-:-:S02]  /*03b0*/  LEA.HI R41, R44, 0xc, RZ, 0x1a ;  /* 0x0000000c2c297811 */ /* 0x000fc400078fd0ff */
[C---:B------:R-:W-:Y:S02]  /*03c0*/  LEA.HI R39, R44.reuse, 0x2c, RZ, 0x1a ;  /* 0x0000002c2c277811 */ /* 0x040fe400078fd0ff */
[----:B------:R-:W-:Y:S01]  /*03d0*/  LEA.HI R40, R44, 0x1c, RZ, 0x1a ;  /* 0x0000001c2c287811 */ /* 0x000fe200078fd0ff */
[----:B------:R-:W0:Y:S08]  /*03e0*/  LDC.64 R22, c[0x0][0x380] ;  /* 0x0000e000ff167b82 */ /* 0x000e300000000a00 */
[----:B------:R-:W1:Y:S01]  /*03f0*/  LDC R26, c[0x0][0x3b8] ;  /* 0x0000ee00ff1a7b82 */ /* 0x000e620000000800 */
[----:B--2---:R-:W-:-:S07]  /*0400*/  ULEA UR14, UR6, UR14, 0x18 ;  /* 0x0000000e060e7291 */ /* 0x004fce000f8ec0ff */
[----:B------:R-:W-:Y:S01]  /*0410*/  BAR.SYNC.DEFER_BLOCKING 0x0 ;  /* 0x0000000000007b1d */ /* 0x000fe20000010000 */
[----:B----4-:R-:W-:Y:S01]  /*0420*/  UIMAD UR4, UR13, UR4, URZ ;  /* 0x000000040d0472a4 */ /* 0x010fe2000f8e02ff */
[----:B---3--:R-:W-:Y:S01]  /*0430*/  IMAD R43, R43, 0x40, R0 ;  /* 0x000000402b2b7824 */ /* 0x008fe200078e0200 */
[----:B------:R-:W-:-:S05]  /*0440*/  LEA.HI R38, R44, 0x3c, RZ, 0x1a ;  /* 0x0000003c2c267811 */ /* 0x000fca00078fd0ff */
[----:B------:R-:W2:Y:S01]  /*0450*/  LDC.64 R180, c[0x0][0x3c0] ;  /* 0x0000f000ffb47b82 */ /* 0x000ea20000000a00 */
[----:B------:R-:W-:Y:S01]  /*0460*/  IMAD R3, R43, UR5, RZ ;  /* 0x000000052b037c24 */ /* 0x000fe2000f8e02ff */
[----:B------:R-:W-:-:S04]  /*0470*/  USHF.R.S32.HI UR5, URZ, 0x1f, UR4 ;  /* 0x0000001fff057899 */ /* 0x000fc80008011404 */
[----:B0-----:R-:W-:Y:S02]  /*0480*/  IADD3 R22, P0, P2, R3, UR4, R22 ;  /* 0x0000000403167c10 */ /* 0x001fe4000fa1e016 */
[----:B------:R-:W0:Y:S01]  /*0490*/  LDC.64 R76, c[0x0][0x388] ;  /* 0x0000e200ff4c7b82 */ /* 0x000e220000000a00 */
[----:B------:R-:W-:Y:S01]  /*04a0*/  SHF.R.S32.HI R2, RZ, 0x1f, R3 ;  /* 0x0000001fff027819 */ /* 0x000fe20000011403 */
[----:B------:R-:W3:Y:S01]  /*04b0*/  LDCU UR4, c[0x0][0x3c8] ;  /* 0x00007900ff0477ac */ /* 0x000ee20008000800 */
[-C--:B-1----:R-:W-:Y:S02]  /*04c0*/  IMAD R3, R42, R26.reuse, RZ ;  /* 0x0000001a2a037224 */ /* 0x082fe400078e02ff */
[----:B------:R-:W-:Y:S01]  /*04d0*/  IADD3.X R24, PT, PT, R2, UR5, R23, P0, P2 ;  /* 0x0000000502187c10 */ /* 0x000fe200087e4417 */
[----:B------:R-:W1:Y:S01]  /*04e0*/  LDS R45, [UR14] ;  /* 0x0000000eff2d7984 */ /* 0x000e620008000800 */
[----:B------:R-:W-:Y:S01]  /*04f0*/  IMAD R5, R41, R26, RZ ;  /* 0x0000001a29057224 */ /* 0x000fe200078e02ff */
[----:B------:R-:W-:Y:S01]  /*0500*/  BAR.SYNC.DEFER_BLOCKING 0x0 ;  /* 0x0000000000007b1d */ /* 0x000fe20000010000 */
[----:B------:R-:W-:Y:S01]  /*0510*/  IADD3 R2, P0, PT, R3, R22, RZ ;  /* 0x0000001603027210 */ /* 0x000fe20007f1e0ff */
[----:B------:R-:W-:-:S02]  /*0520*/  IMAD R19, R26, 0x4, R3 ;  /* 0x000000041a137824 */ /* 0x000fc400078e0203 */
[----:B------:R-:W-:Y:S01]  /*0530*/  IMAD R13, R39, R26, RZ ;  /* 0x0000001a270d7224 */ /* 0x000fe200078e02ff */
[----:B------:R-:W-:Y:S01]  /*0540*/  LEA.HI.X.SX32 R3, R3, R24, 0x1, P0 ;  /* 0x0000001803037211 */ /* 0x000fe200000f0eff */
[----:B------:R-:W-:Y:S01]  /*0550*/  IMAD R11, R40, R26, RZ ;  /* 0x0000001a280b7224 */ /* 0x000fe200078e02ff */
[-C--:B------:R-:W-:Y:S02]  /*0560*/  IADD3 R8, P0, PT, R5, R22.reuse, RZ ;  /* 0x0000001605087210 */ /* 0x080fe40007f1e0ff */
[----:B------:R-:W-:Y:S02]  /*0570*/  IADD3 R6, P2, PT, R19, R22, RZ ;  /* 0x0000001613067210 */ /* 0x000fe40007f5e0ff */
[----:B------:R-:W-:Y:S02]  /*0580*/  LEA.HI.X.SX32 R9, R5, R24, 0x1, P0 ;  /* 0x0000001805097211 */ /* 0x000fe400000f0eff */
[----:B------:R-:W-:Y:S02]  /*0590*/  IADD3 R12, P0, PT, R13, R22, RZ ;  /* 0x000000160d0c7210 */ /* 0x000fe40007f1e0ff */
[----:B------:R-:W-:-:S02]  /*05a0*/  LEA.HI.X.SX32 R7, R19, R24, 0x1, P2 ;  /* 0x0000001813077211 */ /* 0x000fc400010f0eff */
[----:B------:R-:W-:Y:S01]  /*05b0*/  LEA.HI.X.SX32 R13, R13, R24, 0x1, P0 ;  /* 0x000000180d0d7211 */ /* 0x000fe200000f0eff */
[----:B------:R4:W5:Y:S01]  /*05c0*/  LDG.E.U8 R4, desc[UR32][R2.64] ;  /* 0x0000002002047981 */ /* 0x000962000c1e1100 */
[C---:B------:R-:W-:Y:S02]  /*05d0*/  IADD3 R10, P2, PT, R11.reuse, R22, RZ ;  /* 0x000000160b0a7210 */ /* 0x040fe40007f5e0ff */
[C---:B------:R-:W-:Y:S01]  /*05e0*/  LEA.HI R36, R44.reuse, 0x5c, RZ, 0x1a ;  /* 0x0000005c2c247811 */ /* 0x040fe200078fd0ff */
[----:B------:R2:W5:Y:S01]  /*05f0*/  LDG.E.U8 R5, desc[UR32][R6.64] ;  /* 0x0000002006057981 */ /* 0x000562000c1e1100 */
[----:B------:R-:W-:Y:S02]  /*0600*/  LEA.HI.X.SX32 R11, R11, R24, 0x1, P2 ;  /* 0x000000180b0b7211 */ /* 0x000fe400010f0eff */
[----:B------:R-:W-:Y:S01]  /*0610*/  LEA.HI R37, R44, 0x4c, RZ, 0x1a ;  /* 0x0000004c2c257811 */ /* 0x000fe200078fd0ff */
[----:B------:R-:W5:Y:S01]  /*0620*/  LDG.E.U8 R23, desc[UR32][R8.64] ;  /* 0x0000002008177981 */ /* 0x000f62000c1e1100 */
[----:B----4-:R-:W-:-:S03]  /*0630*/  IMAD R2, R38, R26, RZ ;  /* 0x0000001a26027224 */ /* 0x010fc600078e02ff */
[----:B------:R4:W5:Y:S01]  /*0640*/  LDG.E.U8 R25, desc[UR32][R10.64] ;  /* 0x000000200a197981 */ /* 0x000962000c1e1100 */
[----:B------:R-:W-:Y:S01]  /*0650*/  IMAD R17, R37, R26, RZ ;  /* 0x0000001a25117224 */ /* 0x000fe200078e02ff */
[----:B------:R-:W-:Y:S01]  /*0660*/  IADD3 R14, P0, PT, R2, R22, RZ ;  /* 0x00000016020e7210 */ /* 0x000fe20007f1e0ff */
[----:B--2---:R-:W-:Y:S01]  /*0670*/  IMAD R6, R36, R26, RZ ;  /* 0x0000001a24067224 */ /* 0x004fe200078e02ff */
[----:B------:R2:W5:Y:S01]  /*0680*/  LDG.E.U8 R29, desc[UR32][R12.64] ;  /* 0x000000200c1d7981 */ /* 0x000562000c1e1100 */
[----:B------:R-:W-:Y:S02]  /*0690*/  LEA.HI R3, R44, 0x6c, RZ, 0x1a ;  /* 0x0000006c2c037811 */ /* 0x000fe400078fd0ff */
[----:B------:R-:W-:Y:S02]  /*06a0*/  LEA.HI.X.SX32 R15, R2, R24, 0x1, P0 ;  /* 0x00000018020f7211 */ /* 0x000fe400000f0eff */
[----:B------:R-:W-:Y:S01]  /*06b0*/  LEA.HI R2, R44, 0x7c, RZ, 0x1a ;  /* 0x0000007c2c027811 */ /* 0x000fe200078fd0ff */
[----:B------:R-:W-:Y:S01]  /*06c0*/  IMAD R7, R26, 0x4, R19 ;  /* 0x000000041a077824 */ /* 0x000fe200078e0213 */
[----:B----4-:R-:W-:Y:S01]  /*06d0*/  IADD3 R10, P0, PT, R6, R22, RZ ;  /* 0x00000016060a7210 */ /* 0x010fe20007f1e0ff */
[----:B------:R-:W-:Y:S01]  /*06e0*/  IMAD R8, R3, R26, RZ ;  /* 0x0000001a03087224 */ /* 0x000fe200078e02ff */
[C---:B------:R-:W-:Y:S01]  /*06f0*/  IADD3 R16, P2, PT, R17.reuse, R22, RZ ;  /* 0x0000001611107210 */ /* 0x040fe20007f5e0ff */
[----:B------:R-:W-:Y:S01]  /*0700*/  IMAD R9, R2, R26, RZ ;  /* 0x0000001a02097224 */ /* 0x000fe200078e02ff */
[-C--:B------:R-:W-:Y:S01]  /*0710*/  LEA.HI.X.SX32 R11, R6, R24.reuse, 0x1, P0 ;  /* 0x00000018060b7211 */ /* 0x080fe200000f0eff */
[----:B------:R4:W5:Y:S01]  /*0720*/  LDG.E.U8 R33, desc[UR32][R14.64] ;  /* 0x000000200e217981 */ /* 0x000962000c1e1100 */
[----:B------:R-:W-:-:S02]  /*0730*/  LEA.HI.X.SX32 R17, R17, R24, 0x1, P2 ;  /* 0x0000001811117211 */ /* 0x000fc400010f0eff */
[C---:B------:R-:W-:Y:S01]  /*0740*/  IADD3 R20, P0, PT, R9.reuse, R22, RZ ;  /* 0x0000001609147210 */ /* 0x040fe20007f1e0ff */
[----:B------:R0:W5:Y:S03]  /*0750*/  LDG.E.U8 R53, desc[UR32][R10.64] ;  /* 0x000000200a357981 */ /* 0x000166000c1e1100 */
[----:B------:R-:W-:Y:S01]  /*0760*/  LEA.HI.X.SX32 R21, R9, R24, 0x1, P0 ;  /* 0x0000001809157211 */ /* 0x000fe200000f0eff */
[----:B------:R-:W-:Y:S01]  /*0770*/  IMAD R9, R26, 0x8, R7 ;  /* 0x000000081a097824 */ /* 0x000fe200078e0207 */
[-C--:B------:R-:W-:Y:S01]  /*0780*/  IADD3 R18, P2, PT, R8, R22.reuse, RZ ;  /* 0x0000001608127210 */ /* 0x080fe20007f5e0ff */
[----:B------:R0:W5:Y:S01]  /*0790*/  LDG.E.U8 R49, desc[UR32][R16.64] ;  /* 0x0000002010317981 */ /* 0x000162000c1e1100 */
[C---:B------:R-:W-:Y:S01]  /*07a0*/  IADD3 R6, P0, PT, R7.reuse, R22, RZ ;  /* 0x0000001607067210 */ /* 0x040fe20007f1e0ff */
[----:B--2---:R-:W-:Y:S01]  /*07b0*/  IMAD R13, R26, 0x4, R9 ;  /* 0x000000041a0d7824 */ /* 0x004fe200078e0209 */
[-C--:B------:R-:W-:Y:S01]  /*07c0*/  LEA.HI.X.SX32 R19, R8, R24.reuse, 0x1, P2 ;  /* 0x0000001808137211 */ /* 0x080fe200010f0eff */
[----:B------:R-:W5:Y:S01]  /*07d0*/  LDG.E.U8 R57, desc[UR32][R20.64] ;  /* 0x0000002014397981 */ /* 0x000f62000c1e1100 */
[----:B------:R-:W-:Y:S01]  /*07e0*/  LEA.HI.X.SX32 R7, R7, R24, 0x1, P0 ;  /* 0x0000001807077211 */ /* 0x000fe200000f0eff */
[C---:B----4-:R-:W-:Y:S01]  /*07f0*/  IMAD R14, R26.reuse, 0x4, R13 ;  /* 0x000000041a0e7824 */ /* 0x050fe200078e020d */
[C---:B------:R-:W-:Y:S01]  /*0800*/  IADD3 R8, P0, PT, R9.reuse, R22, RZ ;  /* 0x0000001609087210 */ /* 0x040fe20007f1e0ff */
[----:B------:R-:W5:Y:S02]  /*0810*/  LDG.E.U8 R55, desc[UR32][R18.64] ;  /* 0x0000002012377981 */ /* 0x000f64000c1e1100 */
[----:B------:R-:W-:Y:S01]  /*0820*/  IMAD R15, R26, 0x8, R14 ;  /* 0x000000081a0f7824 */ /* 0x000fe200078e020e */
[----:B------:R-:W-:Y:S01]  /*0830*/  LEA.HI.X.SX32 R9, R9, R24, 0x1, P0 ;  /* 0x0000001809097211 */ /* 0x000fe200000f0eff */
[----:B------:R2:W5:Y:S01]  /*0840*/  LDG.E.U8 R34, desc[UR32][R6.64] ;  /* 0x0000002006227981 */ /* 0x000562000c1e1100 */
[----:B0-----:R-:W-:-:S02]  /*0850*/  IADD3 R10, P0, PT, R13, R22, RZ ;  /* 0x000000160d0a7210 */ /* 0x001fc40007f1e0ff */
[----:B------:R-:W-:Y:S01]  /*0860*/  IADD3 R12, P2, PT, R14, R22, RZ ;  /* 0x000000160e0c7210 */ /* 0x000fe20007f5e0ff */
[----:B------:R-:W-:Y:S01]  /*0870*/  IMAD R16, R26, 0x4, R15 ;  /* 0x000000041a107824 */ /* 0x000fe200078e020f */
[-C--:B------:R-:W-:Y:S01]  /*0880*/  LEA.HI.X.SX32 R11, R13, R24.reuse, 0x1, P0 ;  /* 0x000000180d0b7211 */ /* 0x080fe200000f0eff */
[----:B------:R0:W5:Y:S01]  /*0890*/  LDG.E.U8 R48, desc[UR32][R8.64] ;  /* 0x0000002008307981 */ /* 0x000162000c1e1100 */
[----:B------:R-:W-:Y:S02]  /*08a0*/  LEA.HI.X.SX32 R13, R14, R24, 0x1, P2 ;  /* 0x000000180e0d7211 */ /* 0x000fe400010f0eff */
[C---:B------:R-:W-:Y:S01]  /*08b0*/  IADD3 R14, P0, PT, R15.reuse, R22, RZ ;  /* 0x000000160f0e7210 */ /* 0x040fe20007f1e0ff */
[----:B------:R-:W-:Y:S01]  /*08c0*/  IMAD R17, R26, 0x4, R16 ;  /* 0x000000041a117824 */ /* 0x000fe200078e0210 */
[----:B------:R4:W5:Y:S02]  /*08d0*/  LDG.E.U8 R21, desc[UR32][R10.64] ;  /* 0x000000200a157981 */ /* 0x000964000c1e1100 */
[----:B------:R-:W-:-:S02]  /*08e0*/  LEA.HI.X.SX32 R15, R15, R24, 0x1, P0 ;  /* 0x000000180f0f7211 */ /* 0x000fc400000f0eff */
[----:B--2---:R-:W-:Y:S01]  /*08f0*/  IADD3 R6, P0, PT, R16, R22, RZ ;  /* 0x0000001610067210 */ /* 0x004fe20007f1e0ff */
[----:B0-----:R-:W-:Y:S01]  /*0900*/  IMAD R9, R26, 0x8, R17 ;  /* 0x000000081a097824 */ /* 0x001fe200078e0211 */
[----:B------:R-:W5:Y:S02]  /*0910*/  LDG.E.U8 R50, desc[UR32][R12.64] ;  /* 0x000000200c327981 */ /* 0x000f64000c1e1100 */
[----:B------:R-:W-:Y:S01]  /*0920*/  LEA.HI.X.SX32 R7, R16, R24, 0x1, P0 ;  /* 0x0000001810077211 */ /* 0x000fe200000f0eff */
[C---:B------:R-:W-:Y:S01]  /*0930*/  IMAD R18, R26.reuse, 0x4, R9 ;  /* 0x000000041a127824 */ /* 0x040fe200078e0209 */
[C---:B------:R-:W-:Y:S01]  /*0940*/  IADD3 R16, P0, PT, R17.reuse, R22, RZ ;  /* 0x0000001611107210 */ /* 0x040fe20007f1e0ff */
[----:B------:R0:W5:Y:S02]  /*0950*/  LDG.E.U8 R52, desc[UR32][R14.64] ;  /* 0x000000200e347981 */ /* 0x000164000c1e1100 */
[----:B------:R-:W-:Y:S01]  /*0960*/  IMAD R19, R26, 0x4, R18 ;  /* 0x000000041a137824 */ /* 0x000fe200078e0212 */
[----:B------:R-:W-:Y:S01]  /*0970*/  LEA.HI.X.SX32 R17, R17, R24, 0x1, P0 ;  /* 0x0000001811117211 */ /* 0x000fe200000f0eff */
[----:B------:R2:W5:Y:S01]  /*0980*/  LDG.E.U8 R27, desc[UR32][R6.64] ;  /* 0x00000020061b7981 */ /* 0x000562000c1e1100 */
[----:B------:R-:W-:-:S02]  /*0990*/  IADD3 R8, P0, PT, R9, R22, RZ ;  /* 0x0000001609087210 */ /* 0x000fc40007f1e0ff */
[----:B----4-:R-:W-:Y:S01]  /*09a0*/  IADD3 R10, P2, PT, R18, R22, RZ ;  /* 0x00000016120a7210 */ /* 0x010fe20007f5e0ff */
[----:B------:R-:W5:Y:S01]  /*09b0*/  LDG.E.U8 R54, desc[UR32][R16.64] ;  /* 0x0000002010367981 */ /* 0x000f62000c1e1100 */
[----:B------:R-:W-:Y:S01]  /*09c0*/  LEA.HI.X.SX32 R9, R9, R24, 0x1, P0 ;  /* 0x0000001809097211 */ /* 0x000fe200000f0eff */
[----:B0-----:R-:W-:Y:S01]  /*09d0*/  IMAD R14, R26, 0x8, R19 ;  /* 0x000000081a0e7824 */ /* 0x001fe200078e0213 */
[----:B------:R-:W-:-:S03]  /*09e0*/  IADD3 R12, P0, PT, R19, R22, RZ ;  /* 0x00000016130c7210 */ /* 0x000fc60007f1e0ff */
[----:B------:R-:W-:Y:S01]  /*09f0*/  IMAD R15, R26, 0x4, R14 ;  /* 0x000000041a0f7824 */ /* 0x000fe200078e020e */
[-C--:B------:R-:W-:Y:S01]  /*0a00*/  LEA.HI.X.SX32 R13, R19, R24.reuse, 0x1, P0 ;  /* 0x00000018130d7211 */ /* 0x080fe200000f0eff */
[----:B------:R0:W5:Y:S01]  /*0a10*/  LDG.E.U8 R56, desc[UR32][R8.64] ;  /* 0x0000002008387981 */ /* 0x000162000c1e1100 */
[----:B------:R-:W-:Y:S01]  /*0a20*/  LEA.HI.X.SX32 R11, R18, R24, 0x1, P2 ;  /* 0x00000018120b7211 */ /* 0x000fe200010f0eff */
[----:B------:R-:W-:Y:S01]  /*0a30*/  IMAD R18, R26, 0x4, R15 ;  /* 0x000000041a127824 */ /* 0x000fe200078e020f */
[----:B--2---:R-:W-:Y:S01]  /*0a40*/  IADD3 R6, P0, PT, R14, R22, RZ ;  /* 0x000000160e067210 */ /* 0x004fe20007f1e0ff */
[----:B------:R-:W5:Y:S02]  /*0a50*/  LDG.E.U8 R58, desc[UR32][R12.64] ;  /* 0x000000200c3a7981 */ /* 0x000f64000c1e1100 */
[----:B------:R-:W-:Y:S01]  /*0a60*/  IMAD R19, R26, 0x8, R18 ;  /* 0x000000081a137824 */ /* 0x000fe200078e0212 */
[----:B------:R-:W-:Y:S01]  /*0a70*/  LEA.HI.X.SX32 R7, R14, R24, 0x1, P0 ;  /* 0x000000180e077211 */ /* 0x000fe200000f0eff */
[----:B------:R2:W5:Y:S01]  /*0a80*/  LDG.E.U8 R31, desc[UR32][R10.64] ;  /* 0x000000200a1f7981 */ /* 0x000562000c1e1100 */
[----:B------:R-:W-:-:S03]  /*0a90*/  IADD3 R14, P0, PT, R15, R22, RZ ;  /* 0x000000160f0e7210 */ /* 0x000fc60007f1e0ff */
[----:B------:R4:W5:Y:S01]  /*0aa0*/  LDG.E.U8 R60, desc[UR32][R6.64] ;  /* 0x00000020063c7981 */ /* 0x000962000c1e1100 */
[----:B------:R-:W-:Y:S02]  /*0ab0*/  LEA.HI.X.SX32 R15, R15, R24, 0x1, P0 ;  /* 0x000000180f0f7211 */ /* 0x000fe400000f0eff */
[----:B0-----:R-:W-:Y:S01]  /*0ac0*/  IADD3 R8, P0, PT, R19, R22, RZ ;  /* 0x0000001613087210 */ /* 0x001fe20007f1e0ff */
[----:B--2---:R-:W-:-:S03]  /*0ad0*/  IMAD R11, R26, 0x4, R19 ;  /* 0x000000041a0b7824 */ /* 0x004fc600078e0213 */
[----:B------:R-:W-:Y:S01]  /*0ae0*/  LEA.HI.X.SX32 R9, R19, R24, 0x1, P0 ;  /* 0x0000001813097211 */ /* 0x000fe200000f0eff */
[----:B------:R0:W5:Y:S01]  /*0af0*/  LDG.E.U8 R35, desc[UR32][R14.64] ;  /* 0x000000200e237981 */ /* 0x000162000c1e1100 */
[----:B------:R-:W-:Y:S01]  /*0b00*/  IMAD R13, R26, 0x4, R11 ;  /* 0x000000041a0d7824 */ /* 0x000fe200078e020b */
[CC--:B------:R-:W-:Y:S02]  /*0b10*/  IADD3 R10, P0, PT, R11.reuse, R22.reuse, RZ ;  /* 0x000000160b0a7210 */ /* 0x0c0fe40007f1e0ff */
[----:B------:R-:W5:Y:S01]  /*0b20*/  LDG.E.U8 R64, desc[UR32][R8.64] ;  /* 0x0000002008407981 */ /* 0x000f62000c1e1100 */
[----:B------:R-:W-:Y:S01]  /*0b30*/  IADD3 R16, P2, PT, R18, R22, RZ ;  /* 0x0000001612107210 */ /* 0x000fe20007f5e0ff */
[----:B----4-:R-:W-:Y:S01]  /*0b40*/  IMAD R7, R26, 0x8, R13 ;  /* 0x000000081a077824 */ /* 0x010fe200078e020d */
[----:B------:R-:W-:Y:S02]  /*0b50*/  LEA.HI.X.SX32 R11, R11, R24, 0x1, P0 ;  /* 0x000000180b0b7211 */ /* 0x000fe400000f0eff */
[----:B------:R-:W-:-:S02]  /*0b60*/  IADD3 R12, P0, PT, R13, R22, RZ ;  /* 0x000000160d0c7210 */ /* 0x000fc40007f1e0ff */
[-C--:B------:R-:W-:Y:S01]  /*0b70*/  LEA.HI.X.SX32 R17, R18, R24.reuse, 0x1, P2 ;  /* 0x0000001812117211 */ /* 0x080fe200010f0eff */
[----:B------:R-:W5:Y:S01]  /*0b80*/  LDG.E.U8 R51, desc[UR32][R10.64] ;  /* 0x000000200a337981 */ /* 0x000f62000c1e1100 */
[----:B------:R-:W-:Y:S01]  /*0b90*/  LEA.HI.X.SX32 R13, R13, R24, 0x1, P0 ;  /* 0x000000180d0d7211 */ /* 0x000fe200000f0eff */
[C---:B------:R-:W-:Y:S01]  /*0ba0*/  IMAD R18, R26.reuse, 0x4, R7 ;  /* 0x000000041a127824 */ /* 0x040fe200078e0207 */
[C---:B------:R-:W-:Y:S01]  /*0bb0*/  IADD3 R6, P0, PT, R7.reuse, R22, RZ ;  /* 0x0000001607067210 */ /* 0x040fe20007f1e0ff */
[----:B------:R2:W5:Y:S02]  /*0bc0*/  LDG.E.U8 R62, desc[UR32][R16.64] ;  /* 0x00000020103e7981 */ /* 0x000564000c1e1100 */
[----:B------:R-:W-:Y:S01]  /*0bd0*/  IMAD R19, R26, 0x4, R18 ;  /* 0x000000041a137824 */ /* 0x000fe200078e0212 */
[----:B------:R-:W-:Y:S01]  /*0be0*/  LEA.HI.X.SX32 R7, R7, R24, 0x1, P0 ;  /* 0x0000001807077211 */ /* 0x000fe200000f0eff */
[----:B------:R-:W5:Y:S01]  /*0bf0*/  LDG.E.U8 R66, desc[UR32][R12.64] ;  /* 0x000000200c427981 */ /* 0x000f62000c1e1100 */
[----:B0-----:R-:W-:-:S03]  /*0c00*/  IADD3 R14, P2, PT, R18, R22, RZ ;  /* 0x00000016120e7210 */ /* 0x001fc60007f5e0ff */
[----:B------:R0:W5:Y:S01]  /*0c10*/  LDG.E.U8 R68, desc[UR32][R6.64] ;  /* 0x0000002006447981 */ /* 0x000162000c1e1100 */
[----:B--2---:R-:W-:Y:S01]  /*0c20*/  IMAD R17, R26, 0x8, R19 ;  /* 0x000000081a117824 */ /* 0x004fe200078e0213 */
[----:B------:R-:W-:Y:S02]  /*0c30*/  LEA.HI.X.SX32 R15, R18, R24, 0x1, P2 ;  /* 0x00000018120f7211 */ /* 0x000fe400010f0eff */
[C---:B------:R-:W-:Y:S01]  /*0c40*/  IADD3 R8, P0, PT, R19.reuse, R22, RZ ;  /* 0x0000001613087210 */ /* 0x040fe20007f1e0ff */
[----:B------:R-:W-:Y:S01]  /*0c50*/  IMAD R18, R26, 0x4, R17 ;  /* 0x000000041a127824 */ /* 0x000fe200078e0211 */
[----:B0-----:R-:W-:Y:S02]  /*0c60*/  SHF.R.U32.HI R6, RZ, 0x7, R44 ;  /* 0x00000007ff067819 */ /* 0x001fe4000001162c */
[----:B------:R0:W5:Y:S01]  /*0c70*/  LDG.E.U8 R15, desc[UR32][R14.64] ;  /* 0x000000200e0f7981 */ /* 0x000162000c1e1100 */
[----:B------:R-:W-:Y:S02]  /*0c80*/  LEA.HI.X.SX32 R9, R19, R24, 0x1, P0 ;  /* 0x0000001813097211 */ /* 0x000fe400000f0eff */
[----:B------:R-:W-:-:S02]  /*0c90*/  SGXT.U32 R6, R6, 0x1 ;  /* 0x000000010606781a */ /* 0x000fc40000000000 */
[CC--:B------:R-:W-:Y:S02]  /*0ca0*/  IADD3 R10, P0, PT, R17.reuse, R22.reuse, RZ ;  /* 0x00000016110a7210 */ /* 0x0c0fe40007f1e0ff */
[----:B------:R-:W-:Y:S01]  /*0cb0*/  IADD3 R16, P2, PT, R18, R22, RZ ;  /* 0x0000001612107210 */ /* 0x000fe20007f5e0ff */
[----:B------:R-:W-:Y:S01]  /*0cc0*/  IMAD R19, R26, 0x4, R18 ;  /* 0x000000041a137824 */ /* 0x000fe200078e0212 */
[----:B------:R2:W5:Y:S01]  /*0cd0*/  LDG.E.U8 R70, desc[UR32][R8.64] ;  /* 0x0000002008467981 */ /* 0x000562000c1e1100 */
[----:B0-----:R-:W-:Y:S01]  /*0ce0*/  IMAD R14, R6, R181, RZ ;  /* 0x000000b5060e7224 */ /* 0x001fe200078e02ff */
[-C--:B------:R-:W-:Y:S02]  /*0cf0*/  LEA.HI.X.SX32 R11, R17, R24.reuse, 0x1, P0 ;  /* 0x00000018110b7211 */ /* 0x080fe400000f0eff */
[----:B------:R-:W-:Y:S01]  /*0d00*/  LEA.HI.X.SX32 R17, R18, R24, 0x1, P2 ;  /* 0x0000001812117211 */ /* 0x000fe200010f0eff */
[----:B------:R-:W-:Y:S01]  /*0d10*/  IMAD R18, R181, 0x2, R14 ;  /* 0x00000002b5127824 */ /* 0x000fe200078e020e */
[----:B------:R-:W-:Y:S01]  /*0d20*/  IADD3 R12, P0, PT, R19, R22, RZ ;  /* 0x00000016130c7210 */ /* 0x000fe20007f1e0ff */
[----:B------:R0:W5:Y:S02]  /*0d30*/  LDG.E.U8 R72, desc[UR32][R10.64] ;  /* 0x000000200a487981 */ /* 0x000164000c1e1100 */
[----:B------:R-:W-:Y:S01]  /*0d40*/  IMAD R20, R181, 0x2, R18 ;  /* 0x00000002b5147824 */ /* 0x000fe200078e0212 */
[----:B------:R-:W-:Y:S01]  /*0d50*/  LEA.HI.X.SX32 R13, R19, R24, 0x1, P0 ;  /* 0x00000018130d7211 */ /* 0x000fe200000f0eff */
[----:B------:R-:W5:Y:S02]  /*0d60*/  LDG.E.U8 R17, desc[UR32][R16.64] ;  /* 0x0000002010117981 */ /* 0x000f64000c1e1100 */
[----:B--2---:R-:W-:-:S02]  /*0d70*/  IMAD R8, R181, 0x2, R20 ;  /* 0x00000002b5087824 */ /* 0x004fc400078e0214 */
[----:B------:R2:W5:Y:S02]  /*0d80*/  LDG.E.U8 R74, desc[UR32][R12.64] ;  /* 0x000000200c4a7981 */ /* 0x000564000c1e1100 */
[----:B0-----:R-:W-:-:S04]  /*0d90*/  IMAD R10, R181, 0x2, R8 ;  /* 0x00000002b50a7824 */ /* 0x001fc800078e0208 */
[----:B--2---:R-:W-:-:S04]  /*0da0*/  IMAD R12, R181, 0x2, R10 ;  /* 0x00000002b50c7824 */ /* 0x004fc800078e020a */
[----:B------:R-:W-:Y:S01]  /*0db0*/  IMAD R16, R181, 0x2, R12 ;  /* 0x00000002b5107824 */ /* 0x000fe200078e020c */
[----:B------:R-:W-:-:S03]  /*0dc0*/  LOP3.LUT R6, R44, 0x7f, RZ, 0xc0, !PT ;  /* 0x0000007f2c067812 */ /* 0x000fc600078ec0ff */
[----:B------:R-:W-:-:S04]  /*0dd0*/  IMAD R22, R181, 0x2, R16 ;  /* 0x00000002b5167824 */ /* 0x000fc800078e0210 */
[C---:B------:R-:W-:Y:S02]  /*0de0*/  IMAD R24, R181.reuse, 0x2, R22 ;  /* 0x00000002b5187824 */ /* 0x040fe400078e0216 */
[----:B---3--:R-:W-:Y:S02]  /*0df0*/  IMAD R6, R6, UR4, RZ ;  /* 0x0000000406067c24 */ /* 0x008fe4000f8e02ff */
[----:B------:R-:W-:Y:S02]  /*0e00*/  IMAD R7, R180, UR13, RZ ;  /* 0x0000000db4077c24 */ /* 0x000fe4000f8e02ff */
[C---:B------:R-:W-:Y:S01]  /*0e10*/  IMAD R26, R181.reuse, 0x2, R24 ;  /* 0x00000002b51a7824 */ /* 0x040fe200078e0218 */
[----:B------:R-:W-:Y:S02]  /*0e20*/  SHF.R.S32.HI R9, RZ, 0x1f, R6 ;  /* 0x0000001fff097819 */ /* 0x000fe40000011406 */
[--C-:B------:R-:W-:Y:S01]  /*0e30*/  IADD3 R47, P0, P2, R6, R76, R7.reuse ;  /* 0x0000004c062f7210 */ /* 0x100fe20007a1e007 */
[----:B------:R-:W-:Y:S01]  /*0e40*/  IMAD R28, R181, 0x2, R26 ;  /* 0x00000002b51c7824 */ /* 0x000fe200078e021a */
[----:B------:R-:W-:-:S02]  /*0e50*/  SHF.R.S32.HI R6, RZ, 0x1f, R7 ;  /* 0x0000001fff067819 */ /* 0x000fc40000011407 */
[----:B------:R-:W-:Y:S01]  /*0e60*/  SHF.R.S32.HI R7, RZ, 0x7, R44 ;  /* 0x00000007ff077819 */ /* 0x000fe2000001142c */
[----:B------:R-:W-:Y:S01]  /*0e70*/  IMAD R30, R181, 0x2, R28 ;  /* 0x00000002b51e7824 */ /* 0x000fe200078e021c */
[----:B------:R-:W-:Y:S02]  /*0e80*/  IADD3.X R9, PT, PT, R9, R77, R6, P0, P2 ;  /* 0x0000004d09097210 */ /* 0x000fe400007e4406 */
[----:B------:R-:W-:Y:S01]  /*0e90*/  SGXT R6, R7, 0x1 ;  /* 0x000000010706781a */ /* 0x000fe20000000200 */
[----:B------:R-:W-:Y:S01]  /*0ea0*/  IMAD R32, R181, 0x2, R30 ;  /* 0x00000002b5207824 */ /* 0x000fe200078e021e */
[----:B-1----:R-:W-:Y:S02]  /*0eb0*/  R2UR UR15, R45 ;  /* 0x000000002d0f72ca */ /* 0x002fe400000e0000 */
[----:B------:R-:W-:Y:S02]  /*0ec0*/  IADD3 R186, P0, PT, R14, R47, RZ ;  /* 0x0000002f0eba7210 */ /* 0x000fe40007f1e0ff */
[----:B------:R-:W-:Y:S01]  /*0ed0*/  LOP3.LUT R45, R6, 0x90, RZ, 0xc0, !PT ;  /* 0x00000090062d7812 */ /* 0x000fe200078ec0ff */
[----:B------:R-:W-:Y:S01]  /*0ee0*/  IMAD R6, R181, 0x2, R32 ;  /* 0x00000002b5067824 */ /* 0x000fe200078e0220 */
[----:B------:R-:W-:-:S02]  /*0ef0*/  LEA.HI.X.SX32 R187, R14, R9, 0x1, P0 ;  /* 0x000000090ebb7211 */ /* 0x000fc400000f0eff */
[-C--:B------:R-:W-:Y:S01]  /*0f00*/  IADD3 R178, P3, PT, R8, R47.reuse, RZ ;  /* 0x0000002f08b27210 */ /* 0x080fe20007f7e0ff */
[C---:B------:R-:W-:Y:S01]  /*0f10*/  IMAD R14, R181.reuse, 0x2, R6 ;  /* 0x00000002b50e7824 */ /* 0x040fe200078e0206 */
[----:B------:R-:W-:Y:S02]  /*0f20*/  IADD3 R184, P0, PT, R18, R47, RZ ;  /* 0x0000002f12b87210 */ /* 0x000fe40007f1e0ff */
[----:B------:R-:W-:Y:S01]  /*0f30*/  LEA.HI.X.SX32 R179, R8, R9, 0x1, P3 ;  /* 0x0000000908b37211 */ /* 0x000fe200018f0eff */
[C---:B------:R-:W-:Y:S01]  /*0f40*/  IMAD R8, R181.reuse, 0x2, R14 ;  /* 0x00000002b5087824 */ /* 0x040fe200078e020e */
[----:B------:R-:W-:Y:S02]  /*0f50*/  IADD3 R182, P2, PT, R20, R47, RZ ;  /* 0x0000002f14b67210 */ /* 0x000fe40007f5e0ff */
[----:B------:R-:W-:Y:S01]  /*0f60*/  LEA.HI.X.SX32 R185, R18, R9, 0x1, P0 ;  /* 0x0000000912b97211 */ /* 0x000fe200000f0eff */
[----:B------:R-:W-:Y:S01]  /*0f70*/  IMAD R18, R181, 0x2, R8 ;  /* 0x00000002b5127824 */ /* 0x000fe200078e0208 */
[----:B------:R-:W-:-:S02]  /*0f80*/  IADD3 R176, P0, PT, R10, R47, RZ ;  /* 0x0000002f0ab07210 */ /* 0x000fc40007f1e0ff */
[----:B------:R-:W-:Y:S02]  /*0f90*/  LEA.HI.X.SX32 R183, R20, R9, 0x1, P2 ;  /* 0x0000000914b77211 */ /* 0x000fe400010f0eff */
[----:B------:R-:W-:Y:S02]  /*0fa0*/  IADD3 R174, P2, PT, R12, R47, RZ ;  /* 0x0000002f0cae7210 */ /* 0x000fe40007f5e0ff */
[----:B------:R-:W-:Y:S01]  /*0fb0*/  LEA.HI.X.SX32 R177, R10, R9, 0x1, P0 ;  /* 0x000000090ab17211 */ /* 0x000fe200000f0eff */
[C---:B------:R-:W-:Y:S01]  /*0fc0*/  IMAD R10, R181.reuse, 0x2, R18 ;  /* 0x00000002b50a7824 */ /* 0x040fe200078e0212 */
[----:B------:R-:W-:Y:S02]  /*0fd0*/  IADD3 R172, P3, PT, R16, R47, RZ ;  /* 0x0000002f10ac7210 */ /* 0x000fe40007f7e0ff */
[-C--:B------:R-:W-:Y:S01]  /*0fe0*/  LEA.HI.X.SX32 R175, R12, R9.reuse, 0x1, P2 ;  /* 0x000000090caf7211 */ /* 0x080fe200010f0eff */
[----:B------:R-:W-:Y:S01]  /*0ff0*/  IMAD R12, R181, 0x2, R10 ;  /* 0x00000002b50c7824 */ /* 0x000fe200078e020a */
[----:B------:R-:W-:-:S02]  /*1000*/  LEA.HI.X.SX32 R173, R16, R9, 0x1, P3 ;  /* 0x0000000910ad7211 */ /* 0x000fc400018f0eff */
[-C--:B------:R-:W-:Y:S01]  /*1010*/  IADD3 R170, P0, PT, R22, R47.reuse, RZ ;  /* 0x0000002f16aa7210 */ /* 0x080fe20007f1e0ff */
[C---:B------:R-:W-:Y:S01]  /*1020*/  IMAD R16, R181.reuse, 0x2, R12 ;  /* 0x00000002b5107824 */ /* 0x040fe200078e020c */
[-C--:B------:R-:W-:Y:S02]  /*1030*/  IADD3 R168, P2, PT, R24, R47.reuse, RZ ;  /* 0x0000002f18a87210 */ /* 0x080fe40007f5e0ff */
[----:B------:R-:W-:Y:S01]  /*1040*/  IADD3 R166, P3, PT, R26, R47, RZ ;  /* 0x0000002f1aa67210 */ /* 0x000fe20007f7e0ff */
[C---:B------:R-:W-:Y:S01]  /*1050*/  IMAD R20, R181.reuse, 0x2, R16 ;  /* 0x00000002b5147824 */ /* 0x040fe200078e0210 */
[----:B------:R-:W-:Y:S02]  /*1060*/  LEA.HI.X.SX32 R171, R22, R9, 0x1, P0 ;  /* 0x0000000916ab7211 */ /* 0x000fe400000f0eff */
[----:B------:R-:W-:Y:S01]  /*1070*/  IADD3 R164, P0, PT, R28, R47, RZ ;  /* 0x0000002f1ca47210 */ /* 0x000fe20007f1e0ff */
[----:B------:R-:W-:Y:S01]  /*1080*/  IMAD R22, R181, 0x2, R20 ;  /* 0x00000002b5167824 */ /* 0x000fe200078e0214 */
[----:B------:R-:W-:-:S02]  /*1090*/  LEA.HI.X.SX32 R169, R24, R9, 0x1, P2 ;  /* 0x0000000918a97211 */ /* 0x000fc400010f0eff */
[----:B------:R-:W-:Y:S02]  /*10a0*/  LEA.HI.X.SX32 R167, R26, R9, 0x1, P3 ;  /* 0x000000091aa77211 */ /* 0x000fe400018f0eff */
[-C--:B------:R-:W-:Y:S02]  /*10b0*/  IADD3 R162, P2, PT, R30, R47.reuse, RZ ;  /* 0x0000002f1ea27210 */ /* 0x080fe40007f5e0ff */
[----:B------:R-:W-:Y:S02]  /*10c0*/  IADD3 R160, P3, PT, R32, R47, RZ ;  /* 0x0000002f20a07210 */ /* 0x000fe40007f7e0ff */
[----:B------:R-:W-:Y:S01]  /*10d0*/  LEA.HI.X.SX32 R165, R28, R9, 0x1, P0 ;  /* 0x000000091ca57211 */ /* 0x000fe200000f0eff */
[----:B------:R-:W-:Y:S01]  /*10e0*/  IMAD R24, R181, 0x2, R22 ;  /* 0x00000002b5187824 */ /* 0x000fe200078e0216 */
[----:B------:R-:W-:Y:S02]  /*10f0*/  IADD3 R158, P0, PT, R6, R47, RZ ;  /* 0x0000002f069e7210 */ /* 0x000fe40007f1e0ff */
[----:B------:R-:W-:-:S02]  /*1100*/  LEA.HI.X.SX32 R163, R30, R9, 0x1, P2 ;  /* 0x000000091ea37211 */ /* 0x000fc400010f0eff */
[----:B------:R-:W-:Y:S02]  /*1110*/  LEA.HI.X.SX32 R161, R32, R9, 0x1, P3 ;  /* 0x0000000920a17211 */ /* 0x000fe400018f0eff */
[-C--:B------:R-:W-:Y:S02]  /*1120*/  IADD3 R156, P2, PT, R14, R47.reuse, RZ ;  /* 0x0000002f0e9c7210 */ /* 0x080fe40007f5e0ff */
[----:B------:R-:W-:Y:S02]  /*1130*/  IADD3 R154, P3, PT, R8, R47, RZ ;  /* 0x0000002f089a7210 */ /* 0x000fe40007f7e0ff */
[-C--:B------:R-:W-:Y:S01]  /*1140*/  LEA.HI.X.SX32 R159, R6, R9.reuse, 0x1, P0 ;  /* 0x00000009069f7211 */ /* 0x080fe200000f0eff */
[C---:B------:R-:W-:Y:S01]  /*1150*/  IMAD R6, R181.reuse, 0x2, R24 ;  /* 0x00000002b5067824 */ /* 0x040fe200078e0218 */
[-C--:B------:R-:W-:Y:S02]  /*1160*/  LEA.HI.X.SX32 R157, R14, R9.reuse, 0x1, P2 ;  /* 0x000000090e9d7211 */ /* 0x080fe400010f0eff */
[----:B------:R-:W-:Y:S01]  /*1170*/  LEA.HI.X.SX32 R155, R8, R9, 0x1, P3 ;  /* 0x00000009089b7211 */ /* 0x000fe200018f0eff */
[----:B------:R-:W-:Y:S01]  /*1180*/  IMAD R8, R181, 0x2, R6 ;  /* 0x00000002b5087824 */ /* 0x000fe200078e0206 */
[----:B------:R-:W-:-:S02]  /*1190*/  IADD3 R150, P2, PT, R10, R47, RZ ;  /* 0x0000002f0a967210 */ /* 0x000fc40007f5e0ff */
[----:B------:R-:W-:Y:S02]  /*11a0*/  IADD3 R148, P3, PT, R12, R47, RZ ;  /* 0x0000002f0c947210 */ /* 0x000fe40007f7e0ff */
[----:B------:R-:W-:Y:S01]  /*11b0*/  LEA.HI.X.SX32 R151, R10, R9, 0x1, P2 ;  /* 0x000000090a977211 */ /* 0x000fe200010f0eff */
[C---:B------:R-:W-:Y:S01]  /*11c0*/  IMAD R10, R181.reuse, 0x2, R8 ;  /* 0x00000002b50a7824 */ /* 0x040fe200078e0208 */
[----:B------:R-:W-:Y:S02]  /*11d0*/  IADD3 R152, P0, PT, R18, R47, RZ ;  /* 0x0000002f12987210 */ /* 0x000fe40007f1e0ff */
[-C--:B------:R-:W-:Y:S01]  /*11e0*/  LEA.HI.X.SX32 R149, R12, R9.reuse, 0x1, P3 ;  /* 0x000000090c957211 */ /* 0x080fe200018f0eff */
[C---:B------:R-:W-:Y:S01]  /*11f0*/  IMAD R12, R181.reuse, 0x2, R10 ;  /* 0x00000002b50c7824 */ /* 0x040fe200078e020a */
[----:B------:R-:W-:Y:S02]  /*1200*/  LEA.HI.X.SX32 R153, R18, R9, 0x1, P0 ;  /* 0x0000000912997211 */ /* 0x000fe400000f0eff */
[-C--:B------:R-:W-:Y:S01]  /*1210*/  IADD3 R144, P2, PT, R20, R47.reuse, RZ ;  /* 0x0000002f14907210 */ /* 0x080fe20007f5e0ff */
[----:B------:R-:W-:Y:S01]  /*1220*/  IMAD R14, R181, 0x2, R12 ;  /* 0x00000002b50e7824 */ /* 0x000fe200078e020c */
[----:B------:R-:W-:-:S02]  /*1230*/  IADD3 R146, P0, PT, R16, R47, RZ ;  /* 0x0000002f10927210 */ /* 0x000fc40007f1e0ff */
[----:B------:R-:W-:Y:S02]  /*1240*/  IADD3 R142, P3, PT, R22, R47, RZ ;  /* 0x0000002f168e7210 */ /* 0x000fe40007f7e0ff */
[-C--:B------:R-:W-:Y:S02]  /*1250*/  LEA.HI.X.SX32 R145, R20, R9.reuse, 0x1, P2 ;  /* 0x0000000914917211 */ /* 0x080fe400010f0eff */
[----:B------:R-:W-:Y:S01]  /*1260*/  LEA.HI.X.SX32 R147, R16, R9, 0x1, P0 ;  /* 0x0000000910937211 */ /* 0x000fe200000f0eff */
[----:B------:R-:W-:Y:S01]  /*1270*/  IMAD R16, R181, 0x2, R14 ;  /* 0x00000002b5107824 */ /* 0x000fe200078e020e */
[----:B------:R-:W-:Y:S02]  /*1280*/  IADD3 R136, P2, PT, R6, R47, RZ ;  /* 0x0000002f06887210 */ /* 0x000fe40007f5e0ff */
[----:B------:R-:W-:Y:S02]  /*1290*/  LEA.HI.X.SX32 R143, R22, R9, 0x1, P3 ;  /* 0x00000009168f7211 */ /* 0x000fe400018f0eff */
[----:B------:R-:W-:-:S02]  /*12a0*/  IADD3 R134, P3, PT, R8, R47, RZ ;  /* 0x0000002f08867210 */ /* 0x000fc40007f7e0ff */
        /* <DEDUP_REMOVED lines=10> */
[----:B------:R-:W-:Y:S02]  /*1350*/  SHF.R.U32.HI R11, RZ, 0x5, R44 ;  /* 0x00000005ff0b7819 */ /* 0x000fe4000001162c */
[-C--:B------:R-:W-:Y:S02]  /*1360*/  LEA.HI.X.SX32 R133, R10, R9.reuse, 0x1, P0 ;  /* 0x000000090a857211 */ /* 0x080fe400000f0eff */
[-C--:B------:R-:W-:Y:S02]  /*1370*/  LEA.HI.X.SX32 R131, R12, R9.reuse, 0x1, P2 ;  /* 0x000000090c837211 */ /* 0x080fe400010f0eff */
[----:B------:R-:W-:Y:S02]  /*1380*/  LEA.HI.X.SX32 R129, R14, R9, 0x1, P3 ;  /* 0x000000090e817211 */ /* 0x000fe400018f0eff */
[----:B------:R-:W-:-:S02]  /*1390*/  IADD3 R126, P0, PT, R16, R47, RZ ;  /* 0x0000002f107e7210 */ /* 0x000fc40007f1e0ff */
[-C--:B------:R-:W-:Y:S02]  /*13a0*/  IADD3 R124, P2, PT, R6, R47.reuse, RZ ;  /* 0x0000002f067c7210 */ /* 0x080fe40007f5e0ff */
[-C--:B------:R-:W-:Y:S02]  /*13b0*/  IADD3 R116, P3, PT, R8, R47.reuse, RZ ;  /* 0x0000002f08747210 */ /* 0x080fe40007f7e0ff */
[----:B------:R-:W-:Y:S02]  /*13c0*/  IADD3 R46, P4, PT, R7, R47, RZ ;  /* 0x0000002f072e7210 */ /* 0x000fe40007f9e0ff */
[----:B------:R-:W-:Y:S02]  /*13d0*/  R2UR UR11, R11 ;  /* 0x000000000b0b72ca */ /* 0x000fe400000e0000 */
[-C--:B------:R-:W-:Y:S02]  /*13e0*/  LEA.HI.X.SX32 R127, R16, R9.reuse, 0x1, P0 ;  /* 0x00000009107f7211 */ /* 0x080fe400000f0eff */
[----:B------:R-:W-:-:S02]  /*13f0*/  LEA.HI.X.SX32 R125, R6, R9, 0x1, P2 ;  /* 0x00000009067d7211 */ /* 0x000fc400010f0eff */
[-C--:B------:R-:W-:Y:S02]  /*1400*/  LEA.HI.X.SX32 R117, R8, R9.reuse, 0x1, P3 ;  /* 0x0000000908757211 */ /* 0x080fe400018f0eff */
[----:B------:R-:W-:Y:S02]  /*1410*/  LEA.HI.X.SX32 R47, R7, R9, 0x1, P4 ;  /* 0x00000009072f7211 */ /* 0x000fe400020f0eff */
[----:B------:R-:W-:Y:S01]  /*1420*/  LOP3.LUT R45, R45, 0x7f, R44, 0x78, !PT ;  /* 0x0000007f2d2d7812 */ /* 0x000fe200078e782c */
[----:B------:R-:W-:Y:S06]  /*1430*/  @P1 BRA `(.L_x_5) ;  /* 0x0000000000181947 */ /* 0x000fec0003800000 */
[----:B------:R-:W-:Y:S01]  /*1440*/  ELECT P0, URZ, PT ;  /* 0x0000000000ff782f */ /* 0x000fe20003800000 */
[----:B------:R-:W-:Y:S01]  /*1450*/  IMAD.MOV.U32 R6, RZ, RZ, 0x1 ;  /* 0x00000001ff067424 */ /* 0x000fe200078e00ff */
[----:B------:R-:W-:Y:S01]  /*1460*/  UMOV UR4, 0x40 ;  /* 0x0000004000047882 */ /* 0x000fe20000000000 */
[----:B------:R-:W-:Y:S01]  /*1470*/  UVIRTCOUNT.DEALLOC.SMPOOL 0x80 ;  /* 0x000000800000784c */ /* 0x000fe20000000000 */
[----:B------:R-:W-:-:S09]  /*1480*/  ULEA UR4, UR6, UR4, 0x18 ;  /* 0x0000000406047291 */ /* 0x000fd2000f8ec0ff */
[----:B------:R0:W-:Y:S03]  /*1490*/  @P0 STS.U8 [UR4], R6 ;  /* 0x00000006ff000988 */ /* 0x0001e60008000004 */
.L_x_5:
[----:B------:R-:W-:Y:S01]  /*14a0*/  USHF.L.U32 UR4, UR11, 0x15, URZ ;  /* 0x000000150b047899 */ /* 0x000fe200080006ff */
[----:B------:R-:W-:Y:S01]  /*14b0*/  LOP3.LUT R118, R45, 0x20, RZ, 0x3c, !PT ;  /* 0x000000202d767812 */ /* 0x000fe200078e3cff */
[----:B------:R-:W-:Y:S01]  /*14c0*/  ULOP3.LUT UR18, UR11, 0x4, URZ, 0xc0, !UPT ;  /* 0x000000040b127892 */ /* 0x000fe2000f8ec0ff */
[----:B------:R-:W-:Y:S01]  /*14d0*/  LOP3.LUT P2, RZ, R44, 0xff, RZ, 0xc0, !PT ;  /* 0x000000ff2cff7812 */ /* 0x000fe2000784c0ff */
[----:B------:R-:W-:Y:S01]  /*14e0*/  ULOP3.LUT UR6, UR4, 0x600000, URZ, 0xc0, !UPT ;  /* 0x0060000004067892 */ /* 0x000fe2000f8ec0ff */
[----:B-----5:R1:W-:Y:S01]  /*14f0*/  STS.U8 [R45+UR14], R4 ;  /* 0x000000042d007988 */ /* 0x0203e2000800000e */
[----:B------:R-:W-:Y:S01]  /*1500*/  UMOV UR5, 0x1 ;  /* 0x0000000100057882 */ /* 0x000fe20000000000 */
[----:B------:R-:W-:Y:S01]  /*1510*/  UIADD3 UR12, UPT, UPT, UR14, 0x9000, URZ ;  /* 0x000090000e0c7890 */ /* 0x000fe2000fffe0ff */
[----:B------:R-:W-:Y:S01]  /*1520*/  PRMT R8, RZ, 0x7610, R8 ;  /* 0x00007610ff087816 */ /* 0x000fe20000000008 */
[----:B------:R-:W-:Y:S01]  /*1530*/  UIADD3 UR16, UPT, UPT, UR15, UR6, URZ ;  /* 0x000000060f107290 */ /* 0x000fe2000fffe0ff */
[----:B------:R-:W-:Y:S01]  /*1540*/  STS.U8 [R45+UR14+0x200], R34 ;  /* 0x000200222d007988 */ /* 0x000fe2000800000e */
[----:B------:R-:W2:Y:S03]  /*1550*/  LDCU UR19, c[0x0][0x3f0] ;  /* 0x00007e00ff1377ac */ /* 0x000ea60008000800 */
[----:B------:R-:W-:Y:S01]  /*1560*/  STS.U8 [R45+UR14+0x400], R48 ;  /* 0x000400302d007988 */ /* 0x000fe2000800000e */
[----:B------:R-:W-:Y:S01]  /*1570*/  ULEA UR16, UR18, UR16, 0x4 ;  /* 0x0000001012107291 */ /* 0x000fe2000f8e20ff */
[----:B-1----:R-:W-:Y:S01]  /*1580*/  PRMT R4, RZ, 0x7610, R4 ;  /* 0x00007610ff047816 */ /* 0x002fe20000000004 */
[----:B------:R-:W-:Y:S01]  /*1590*/  VOTEU.ALL UP0, P2 ;  /* 0x0000000000ff7886 */ /* 0x000fe20001000000 */
[----:B------:R-:W-:Y:S01]  /*15a0*/  STS.U8 [R45+UR14+0x600], R50 ;  /* 0x000600322d007988 */ /* 0x000fe2000800000e */
[----:B------:R-:W-:-:S03]  /*15b0*/  VOTEU.ALL UP1, P2 ;  /* 0x0000000000ff7886 */ /* 0x000fc60001020000 */
[----:B------:R-:W-:Y:S01]  /*15c0*/  STS.U8 [R45+UR14+0x800], R52 ;  /* 0x000800342d007988 */ /* 0x000fe2000800000e */
[----:B------:R-:W-:-:S04]  /*15d0*/  @!UP0 UIADD3 UR8, UPT, UPT, -UR5, 0x100000, URZ ;  /* 0x0010000005088890 */ /* 0x000fc8000fffe1ff */
[----:B------:R-:W-:Y:S02]  /*15e0*/  @!UP0 USHF.L.U32 UR9, UR8, 0xb, URZ ;  /* 0x0000000b08098899 */ /* 0x000fe400080006ff */
[----:B------:R-:W-:Y:S01]  /*15f0*/  @!UP0 USHF.L.U32 UR8, UR8, 0x1, URZ ;  /* 0x0000000108088899 */ /* 0x000fe200080006ff */
[----:B------:R-:W-:Y:S01]  /*1600*/  STS.U8 [R45+UR14+0xa00], R54 ;  /* 0x000a00362d007988 */ /* 0x000fe2000800000e */
[----:B--2---:R-:W-:-:S03]  /*1610*/  ISETP.LT.AND P3, PT, RZ, UR19, PT ;  /* 0x00000013ff007c0c */ /* 0x004fc6000bf61270 */
[----:B------:R-:W-:Y:S04]  /*1620*/  STS.U8 [R45+UR14+0xc00], R56 ;  /* 0x000c00382d007988 */ /* 0x000fe8000800000e */
        /* <DEDUP_REMOVED lines=9> */
[----:B------:R1:W-:Y:S04]  /*16c0*/  STS.U8 [R118+UR14+0x100], R5 ;  /* 0x0001000576007988 */ /* 0x0003e8000800000e */
        /* <DEDUP_REMOVED lines=8> */
[----:B------:R3:W-:Y:S04]  /*1750*/  STS.U8 [R118+UR14+0x700], R25 ;  /* 0x0007001976007988 */ /* 0x0007e8000800000e */
[----:B------:R4:W-:Y:S04]  /*1760*/  STS.U8 [R118+UR14+0xb00], R29 ;  /* 0x000b001d76007988 */ /* 0x0009e8000800000e */
[----:B------:R0:W-:Y:S04]  /*1770*/  STS.U8 [R118+UR14+0xf00], R33 ;  /* 0x000f002176007988 */ /* 0x0001e8000800000e */
[----:B------:R0:W-:Y:S04]  /*1780*/  STS.U8 [R118+UR14+0x1300], R49 ;  /* 0x0013003176007988 */ /* 0x0001e8000800000e */
[----:B------:R0:W-:Y:S04]  /*1790*/  STS.U8 [R118+UR14+0x1700], R53 ;  /* 0x0017003576007988 */ /* 0x0001e8000800000e */
[----:B------:R0:W-:Y:S04]  /*17a0*/  STS.U8 [R118+UR14+0x1b00], R55 ;  /* 0x001b003776007988 */ /* 0x0001e8000800000e */
[----:B------:R0:W-:Y:S01]  /*17b0*/  STS.U8 [R118+UR14+0x1f00], R57 ;  /* 0x001f003976007988 */ /* 0x0001e2000800000e */
[----:B------:R-:W-:Y:S01]  /*17c0*/  STTM.16dp32bit_t0_t15.x32 tmem[UR16], RZ ;  /* 0x000000ff000079ed */ /* 0x000fe20008a80010 */
[----:B------:R-:W-:Y:S01]  /*17d0*/  STTM.16dp32bit_t16_t31.x32 tmem[UR16+0x20], RZ ;  /* 0x000020ff000079ed */ /* 0x000fe20008aa0010 */
[----:B------:R-:W0:Y:S02]  /*17e0*/  FENCE.VIEW.ASYNC.T ;  /* 0x00000000000073c6 */ /* 0x000e240000000200 */
[----:B0-----:R-:W-:Y:S01]  /*17f0*/  BAR.SYNC.DEFER_BLOCKING 0x0 ;  /* 0x0000000000007b1d */ /* 0x001fe20000010000 */
[----:B------:R-:W-:-:S02]  /*1800*/  PRMT R12, RZ, 0x7610, R12 ;  /* 0x00007610ff0c7816 */ /* 0x000fc4000000000c */
[----:B------:R-:W-:Y:S02]  /*1810*/  PRMT R16, RZ, 0x7610, R16 ;  /* 0x00007610ff107816 */ /* 0x000fe40000000010 */
[----:B------:R-:W-:Y:S01]  /*1820*/  PRMT R20, RZ, 0x7610, R20 ;  /* 0x00007610ff147816 */ /* 0x000fe20000000014 */
[----:B------:R-:W0:Y:S02]  /*1830*/  FENCE.VIEW.ASYNC.S ;  /* 0x00000000000073c6 */ /* 0x000e240000000000 */
[----:B0-----:R0:W0:Y:S02]  /*1840*/  @!UP1 SYNCS.EXCH.64 URZ, [UR12], UR8 ;  /* 0x000000080cff95b2 */ /* 0x0010240008000100 */
[----:B0-----:R-:W-:Y:S01]  /*1850*/  BAR.SYNC.DEFER_BLOCKING 0x0 ;  /* 0x0000000000007b1d */ /* 0x001fe20000010000 */
[----:B------:R-:W-:Y:S02]  /*1860*/  PRMT R24, RZ, 0x7610, R24 ;  /* 0x00007610ff187816 */ /* 0x000fe40000000018 */
[----:B------:R-:W-:-:S02]  /*1870*/  PRMT R28, RZ, 0x7610, R28 ;  /* 0x00007610ff1c7816 */ /* 0x000fc4000000001c */
[----:B------:R-:W-:Y:S02]  /*1880*/  PRMT R32, RZ, 0x7610, R32 ;  /* 0x00007610ff207816 */ /* 0x000fe40000000020 */
[----:B-1----:R-:W-:Y:S02]  /*1890*/  PRMT R5, RZ, 0x7610, R5 ;  /* 0x00007610ff057816 */ /* 0x002fe40000000005 */
[----:B------:R-:W-:Y:S02]  /*18a0*/  PRMT R9, RZ, 0x7610, R9 ;  /* 0x00007610ff097816 */ /* 0x000fe40000000009 */
[----:B------:R-:W-:Y:S02]  /*18b0*/  PRMT R13, RZ, 0x7610, R13 ;  /* 0x00007610ff0d7816 */ /* 0x000fe4000000000d */
[----:B--2---:R-:W-:Y:S02]  /*18c0*/  PRMT R17, RZ, 0x7610, R17 ;  /* 0x00007610ff117816 */ /* 0x004fe40000000011 */
[----:B------:R-:W-:-:S02]  /*18d0*/  PRMT R21, RZ, 0x7610, R21 ;  /* 0x00007610ff157816 */ /* 0x000fc40000000015 */
[----:B---3--:R-:W-:Y:S02]  /*18e0*/  PRMT R25, RZ, 0x7610, R25 ;  /* 0x00007610ff197816 */ /* 0x008fe40000000019 */
[----:B----4-:R-:W-:Y:S02]  /*18f0*/  PRMT R29, RZ, 0x7610, R29 ;  /* 0x00007610ff1d7816 */ /* 0x010fe4000000001d */
[----:B------:R-:W-:Y:S02]  /*1900*/  PRMT R33, RZ, 0x7610, R33 ;  /* 0x00007610ff217816 */ /* 0x000fe40000000021 */
[----:B------:R-:W-:Y:S01]  /*1910*/  PRMT R6, RZ, 0x7610, R6 ;  /* 0x00007610ff067816 */ /* 0x000fe20000000006 */
[----:B------:R-:W2:Y:S01]  /*1920*/  @P3 LDG.E.U8 R4, desc[UR32][R186.64] ;  /* 0x00000020ba043981 */ /* 0x000ea2000c1e1100 */
[----:B------:R-:W-:Y:S02]  /*1930*/  PRMT R10, RZ, 0x7610, R10 ;  /* 0x00007610ff0a7816 */ /* 0x000fe4000000000a */
[----:B------:R-:W-:Y:S01]  /*1940*/  PRMT R14, RZ, 0x7610, R14 ;  /* 0x00007610ff0e7816 */ /* 0x000fe2000000000e */
[----:B------:R-:W3:Y:S01]  /*1950*/  @P3 LDG.E.U8 R8, desc[UR32][R176.64] ;  /* 0x00000020b0083981 */ /* 0x000ee2000c1e1100 */
[----:B------:R-:W-:-:S02]  /*1960*/  PRMT R18, RZ, 0x7610, R18 ;  /* 0x00007610ff127816 */ /* 0x000fc40000000012 */
[----:B------:R-:W-:Y:S01]  /*1970*/  PRMT R22, RZ, 0x7610, R22 ;  /* 0x00007610ff167816 */ /* 0x000fe20000000016 */
[----:B------:R-:W4:Y:S01]  /*1980*/  @P3 LDG.E.U8 R12, desc[UR32][R168.64] ;  /* 0x00000020a80c3981 */ /* 0x000f22000c1e1100 */
[----:B------:R-:W-:Y:S02]  /*1990*/  PRMT R26, RZ, 0x7610, R26 ;  /* 0x00007610ff1a7816 */ /* 0x000fe4000000001a */
[----:B------:R-:W-:Y:S01]  /*19a0*/  PRMT R30, RZ, 0x7610, R30 ;  /* 0x00007610ff1e7816 */ /* 0x000fe2000000001e */
[----:B------:R-:W4:Y:S01]  /*19b0*/  @P3 LDG.E.U8 R16, desc[UR32][R160.64] ;  /* 0x00000020a0103981 */ /* 0x000f22000c1e1100 */
[----:B------:R-:W-:Y:S02]  /*19c0*/  PRMT R34, RZ, 0x7610, R34 ;  /* 0x00007610ff227816 */ /* 0x000fe40000000022 */
[----:B------:R-:W-:Y:S01]  /*19d0*/  PRMT R7, RZ, 0x7610, R7 ;  /* 0x00007610ff077816 */ /* 0x000fe20000000007 */
[----:B------:R-:W4:Y:S01]  /*19e0*/  @P3 LDG.E.U8 R20, desc[UR32][R152.64] ;  /* 0x0000002098143981 */ /* 0x000f22000c1e1100 */
        /* <DEDUP_REMOVED lines=9> */
[----:B------:R-:W-:-:S03]  /*1a80*/  PRMT R35, RZ, 0x7610, R35 ;  /* 0x00007610ff237816 */ /* 0x000fc60000000023 */
[----:B------:R-:W4:Y:S04]  /*1a90*/  @P3 LDG.E.U8 R5, desc[UR32][R184.64] ;  /* 0x00000020b8053981 */ /* 0x000f28000c1e1100 */
        /* <DEDUP_REMOVED lines=22> */
[----:B------:R-:W4:Y:S01]  /*1c00*/  @P3 LDG.E.U8 R35, desc[UR32][R46.64] ;  /* 0x000000202e233981 */ /* 0x000f22000c1e1100 */
[----:B------:R-:W-:-:S04]  /*1c10*/  @!UP0 UIADD3 UR8, UPT, UPT, -UR5, 0x100000, URZ ;  /* 0x0010000005088890 */ /* 0x000fc8000fffe1ff */
[----:B------:R-:W-:Y:S02]  /*1c20*/  @!UP0 USHF.L.U32 UR9, UR8, 0xb, URZ ;  /* 0x0000000b08098899 */ /* 0x000fe400080006ff */
[----:B------:R-:W-:Y:S01]  /*1c30*/  @!UP0 USHF.L.U32 UR8, UR8, 0x1, URZ ;  /* 0x0000000108088899 */ /* 0x000fe200080006ff */
[----:B------:R-:W-:Y:S01]  /*1c40*/  VOTEU.ALL UP1, P2 ;  /* 0x0000000000ff7886 */ /* 0x000fe20001020000 */
[----:B------:R-:W-:-:S04]  /*1c50*/  @!UP0 UIADD3 UR4, UPT, UPT, -UR5, 0x100000, URZ ;  /* 0x0010000005048890 */ /* 0x000fc8000fffe1ff */
[----:B------:R-:W-:Y:S02]  /*1c60*/  @!UP0 USHF.L.U32 UR5, UR4, 0xb, URZ ;  /* 0x0000000b04058899 */ /* 0x000fe400080006ff */
[----:B------:R-:W-:Y:S02]  /*1c70*/  @!UP0 USHF.L.U32 UR4, UR4, 0x1, URZ ;  /* 0x0000000104048899 */ /* 0x000fe400080006ff */
[----:B------:R-:W-:Y:S01]  /*1c80*/  UIADD3 UR17, UPT, UPT, UR15, 0x100000, URZ ;  /* 0x001000000f117890 */ /* 0x000fe2000fffe0ff */
[----:B------:R-:W-:Y:S01]  /*1c90*/  ISETP.EQ.U32.AND P4, PT, RZ, UR11, P3 ;  /* 0x0000000bff007c0c */ /* 0x000fe20009f82070 */
[----:B------:R-:W-:Y:S01]  /*1ca0*/  UIADD3 UR10, UPT, UPT, UR14, 0x4000, URZ ;  /* 0x000040000e0a7890 */ /* 0x000fe2000fffe0ff */
[C---:B------:R-:W-:Y:S01]  /*1cb0*/  LOP3.LUT R119, R45.reuse, 0x40, RZ, 0x3c, !PT ;  /* 0x000000402d777812 */ /* 0x040fe200078e3cff */
[----:B------:R-:W-:Y:S01]  /*1cc0*/  UIADD3 UR6, UPT, UPT, UR6, UR17, URZ ;  /* 0x0000001106067290 */ /* 0x000fe2000fffe0ff */
[----:B------:R-:W-:-:S03]  /*1cd0*/  LOP3.LUT R120, R45, 0x60, RZ, 0x3c, !PT ;  /* 0x000000602d787812 */ /* 0x000fc600078e3cff */
[----:B------:R-:W-:Y:S01]  /*1ce0*/  ULEA UR18, UR18, UR6, 0x3 ;  /* 0x0000000612127291 */ /* 0x000fe2000f8e18ff */
[----:B------:R0:W1:Y:S01]  /*1cf0*/  @!UP1 SYNCS.EXCH.64 URZ, [UR14+0x9008], UR8 ;  /* 0x009008080eff95b2 */ /* 0x0000620008000100 */
[----:B------:R-:W-:Y:S01]  /*1d00*/  VOTEU.ALL UP1, P2 ;  /* 0x0000000000ff7886 */ /* 0x000fe20001020000 */
[----:B--2---:R0:W-:Y:S04]  /*1d10*/  STS.U8 [R45+UR14+0x2000], R4 ;  /* 0x002000042d007988 */ /* 0x0041e8000800000e */
[----:B---3--:R0:W-:Y:S04]  /*1d20*/  STS.U8 [R45+UR14+0x2400], R8 ;  /* 0x002400082d007988 */ /* 0x0081e8000800000e */
[----:B----4-:R0:W-:Y:S04]  /*1d30*/  STS.U8 [R45+UR14+0x2800], R12 ;  /* 0x0028000c2d007988 */ /* 0x0101e8000800000e */
[----:B------:R0:W-:Y:S04]  /*1d40*/  STS.U8 [R45+UR14+0x2c00], R16 ;  /* 0x002c00102d007988 */ /* 0x0001e8000800000e */
        /* <DEDUP_REMOVED lines=27> */
[----:B------:R0:W-:Y:S01]  /*1f00*/  STS.U8 [R120+UR14+0x3f00], R35 ;  /* 0x003f002378007988 */ /* 0x0001e2000800000e */
[----:B-1----:R1:W-:Y:S06]  /*1f10*/  MEMBAR.ALL.CTA ;  /* 0x0000000000007992 */ /* 0x0023ec0000008000 */
[----:B-1----:R-:W-:Y:S04]  /*1f20*/  FENCE.VIEW.ASYNC.S ;  /* 0x00000000000073c6 */ /* 0x002fe80000000000 */
[----:B------:R-:W1:Y:S02]  /*1f30*/  FENCE.VIEW.ASYNC.S ;  /* 0x00000000000073c6 */ /* 0x000e640000000000 */
[----:B-1----:R0:W1:Y:S02]  /*1f40*/  @!UP1 SYNCS.EXCH.64 URZ, [UR14+0x4000], UR4 ;  /* 0x004000040eff95b2 */ /* 0x0020640008000100 */
[----:B-1----:R-:W-:Y:S06]  /*1f50*/  BAR.SYNC.DEFER_BLOCKING 0x0 ;  /* 0x0000000000007b1d */ /* 0x002fec0000010000 */
[----:B0-----:R-:W-:Y:S05]  /*1f60*/  @!P4 BRA `(.L_x_6) ;  /* 0x000000000084c947 */ /* 0x001fea0003800000 */
[----:B------:R-:W-:Y:S02]  /*1f70*/  UIADD3 UR4, UPT, UPT, UR14, 0x2000, URZ ;  /* 0x000020000e047890 */ /* 0x000fe4000fffe0ff */
[----:B------:R-:W-:Y:S02]  /*1f80*/  USHF.R.U32.HI UR6, URZ, 0x4, UR14 ;  /* 0x00000004ff067899 */ /* 0x000fe4000801160e */
[----:B------:R-:W-:Y:S02]  /*1f90*/  USHF.R.U32.HI UR4, URZ, 0x4, UR4 ;  /* 0x00000004ff047899 */ /* 0x000fe40008011604 */
[----:B------:R-:W-:Y:S02]  /*1fa0*/  USGXT.U32 UR6, UR6, 0xe ;  /* 0x0000000e0606789a */ /* 0x000fe40008000000 */
[----:B------:R-:W-:Y:S02]  /*1fb0*/  USGXT.U32 UR8, UR4, 0xe ;  /* 0x0000000e0408789a */ /* 0x000fe40008000000 */
[----:B------:R-:W-:-:S02]  /*1fc0*/  UIADD3 UR28, UP1, UPT, UR6, 0x80, URZ ;  /* 0x00000080061c7890 */ /* 0x000fc4000ff3e0ff */
[----:B------:R-:W-:Y:S01]  /*1fd0*/  UIADD3 UR30, UP2, UPT, UR8, 0x2, URZ ;  /* 0x00000002081e7890 */ /* 0x000fe2000ff5e0ff */
[----:B------:R-:W-:Y:S01]  /*1fe0*/  UMOV UR4, URZ ;  /* 0x000000ff00047c82 */ /* 0x000fe20008000000 */
[----:B------:R-:W-:Y:S01]  /*1ff0*/  UMOV UR34, 0x0 ;  /* 0x0000000000227882 */ /* 0x000fe20000000000 */
[----:B------:R-:W-:Y:S02]  /*2000*/  UIADD3.X UR29, UPT, UPT, UR4, -0x7fffbfe0, URZ, UP1, !UPT ;  /* 0x80004020041d7890 */ /* 0x000fe40008ffe4ff */
[----:B------:R-:W-:Y:S02]  /*2010*/  UIADD3.X UR31, UPT, UPT, UR4, 0x40004040, URZ, UP2, !UPT ;  /* 0x40004040041f7890 */ /* 0x000fe400097fe4ff */
[----:B------:R-:W-:Y:S02]  /*2020*/  UIADD3.64 UR20, UPT, UPT, UR28, 0x80, URZ ;  /* 0x000000801c147897 */ /* 0x000fe4000fffe0ff */
[----:B------:R-:W-:Y:S02]  /*2030*/  UIADD3.64 UR22, UPT, UPT, UR30, 0x2, URZ ;  /* 0x000000021e167897 */ /* 0x000fe4000fffe0ff */
[----:B------:R-:W-:-:S02]  /*2040*/  UIADD3.64 UR24, UPT, UPT, UR28, 0x100, URZ ;  /* 0x000001001c187897 */ /* 0x000fc4000fffe0ff */
[----:B------:R-:W-:Y:S01]  /*2050*/  UIADD3.64 UR26, UPT, UPT, UR30, 0x4, URZ ;  /* 0x000000041e1a7897 */ /* 0x000fe2000fffe0ff */
[----:B------:R-:W-:Y:S01]  /*2060*/  UMOV UR35, 0x4108010 ;  /* 0x0410801000237882 */ /* 0x000fe20000000000 */
[----:B------:R-:W-:Y:S01]  /*2070*/  UMOV UR7, 0x80004020 ;  /* 0x8000402000077882 */ /* 0x000fe20000000000 */
[----:B------:R-:W-:Y:S01]  /*2080*/  UMOV UR9, 0x40004040 ;  /* 0x4000404000097882 */ /* 0x000fe20000000000 */
[----:B------:R-:W-:Y:S01]  /*2090*/  UMOV UR36, 0x0 ;  /* 0x0000000000247882 */ /* 0x000fe20000000000 */
[----:B------:R-:W-:Y:S01]  /*20a0*/  UMOV UR37, 0x4108010 ;  /* 0x0410801000257882 */ /* 0x000fe20000000000 */
[----:B------:R-:W-:Y:S01]  /*20b0*/  UMOV UR38, 0x0 ;  /* 0x0000000000267882 */ /* 0x000fe20000000000 */
[----:B------:R-:W-:Y:S01]  /*20c0*/  UMOV UR39, 0x4108010 ;  /* 0x0410801000277882 */ /* 0x000fe20000000000 */
[----:B------:R-:W-:Y:S01]  /*20d0*/  UMOV UR4, UR10 ;  /* 0x0000000a00047c82 */ /* 0x000fe20008000000 */
[----:B------:R-:W-:Y:S01]  /*20e0*/  UMOV UR5, URZ ;  /* 0x000000ff00057c82 */ /* 0x000fe20008000000 */
[----:B------:R0:W-:Y:S01]  /*20f0*/  UTCQMMA gdesc[UR6], gdesc[UR8], tmem[UR17], tmem[UR34], idesc[UR35], !UPT ;  /* 0x00ff2208060075ea */ /* 0x0001e2000f800311 */
[----:B------:R-:W-:Y:S01]  /*2100*/  UMOV UR40, 0x0 ;  /* 0x0000000000287882 */ /* 0x000fe20000000000 */
[----:B------:R-:W-:Y:S01]  /*2110*/  UMOV UR41, 0x4108010 ;  /* 0x0410801000297882 */ /* 0x000fe20000000000 */
[----:B------:R0:W-:Y:S01]  /*2120*/  UTCQMMA gdesc[UR28], gdesc[UR30], tmem[UR17], tmem[UR36], idesc[UR37], UPT ;  /* 0x00ff241e1c0075ea */ /* 0x0001e2000b800311 */
[----:B------:R-:W-:Y:S01]  /*2130*/  UMOV UR4, UR4 ;  /* 0x0000000400047c82 */ /* 0x000fe20008000000 */
[----:B------:R0:W-:Y:S01]  /*2140*/  UTCQMMA gdesc[UR20], gdesc[UR22], tmem[UR17], tmem[UR38], idesc[UR39], UPT ;  /* 0x00ff2616140075ea */ /* 0x0001e2000b800311 */
[----:B------:R0:W-:Y:S01]  /*2150*/  UTCQMMA gdesc[UR24], gdesc[UR26], tmem[UR17], tmem[UR40], idesc[UR41], UPT ;  /* 0x00ff281a180075ea */ /* 0x0001e2000b800311 */
[----:B------:R0:W-:Y:S01]  /*2160*/  UTCBAR [UR4], URZ ;  /* 0x000000ff040073e9 */ /* 0x0001e200080000ff */
[----:B------:R-:W-:Y:S01]  /*2170*/  NOP ;  /* 0x0000000000007918 */ /* 0x000fe20000000000 */
.L_x_6:
[----:B------:R-:W-:Y:S05]  /*2180*/  @!P3 BRA `(.L_x_7) ;  /* 0x000000000008b947 */ /* 0x000fea0003800000 */
[----:B------:R-:W1:Y:S02]  /*2190*/  SYNCS.PHASECHK.TRANS64.TRYWAIT P0, [UR14+0x4000], RZ ;  /* 0x004000ffff0075a7 */ /* 0x000e64000800110e */
[----:B-1----:R-:W-:Y:S05]  /*21a0*/  @!P0 BRA `(.L_x_8) ;  /* 0x0000005800a88947 */ /* 0x002fea0003800000 */
.L_x_7:
[----:B------:R-:W-:Y:S06]  /*21b0*/  BAR.SYNC.DEFER_BLOCKING 0x0 ;  /* 0x0000000000007b1d */ /* 0x000fec0000010000 */
[----:B0-----:R-:W0:Y:S02]  /*21c0*/  LDCU UR6, c[0x0][0x3a8] ;  /* 0x00007500ff0677ac */ /* 0x001e240008000800 */
[----:B------:R-:W1:Y:S01]  /*21d0*/  LDC R108, c[0x0][0x3d8] ;  /* 0x0000f600ff6c7b82 */ /* 0x000e620000000800 */
[----:B------:R-:W-:Y:S01]  /*21e0*/  LDTM.16dp32bit_t0_t15.x16 R4, tmem[UR18] ;  /* 0x00000012000479ee */ /* 0x000fe20008a00000 */
[----:B------:R-:W0:Y:S01]  /*21f0*/  LDTM.16dp32bit_t16_t31.x16 R4, tmem[UR18+0x10] ;  /* 0x00001012000479ee */ /* 0x000e220008a20000 */
[----:B------:R-:W2:Y:S05]  /*2200*/  LDCU.64 UR22, c[0x0][0x3d0] ;  /* 0x00007a00ff1677ac */ /* 0x000eaa0008000a00 */
[----:B------:R-:W3:Y:S01]  /*2210*/  LDC.64 R110, c[0x0][0x390] ;  /* 0x0000e400ff6e7b82 */ /* 0x000ee20000000a00 */
[----:B------:R-:W4:Y:S01]  /*2220*/  @!P2 SYNCS.CCTL.IV [UR14+0x4000] ;  /* 0x00400000ff00a9b1 */ /* 0x000f22000800000e */
[----:B------:R-:W-:Y:S01]  /*2230*/  NOP ;  /* 0x0000000000007918 */ /* 0x000fe20000000000 */
[----:B--2---:R-:W-:Y:S01]  /*2240*/  UIMAD UR4, UR13, UR22, URZ ;  /* 0x000000160d0472a4 */ /* 0x004fe2000f8e02ff */
[----:B-1----:R-:W-:-:S02]  /*2250*/  IMAD R26, R41, R108, RZ ;  /* 0x0000006c291a7224 */ /* 0x002fc400078e02ff */
[----:B0-----:R-:W-:Y:S01]  /*2260*/  FMUL R21, R4, UR6 ;  /* 0x0000000604157c20 */ /* 0x001fe20008400000 */
[----:B------:R-:W-:Y:S01]  /*2270*/  FMUL R22, R5, UR6 ;  /* 0x0000000605167c20 */ /* 0x000fe20008400000 */
[----:B------:R-:W-:Y:S01]  /*2280*/  FMUL R23, R6, UR6 ;  /* 0x0000000606177c20 */ /* 0x000fe20008400000 */
[----:B------:R-:W-:Y:S01]  /*2290*/  FMUL R24, R7, UR6 ;  /* 0x0000000607187c20 */ /* 0x000fe20008400000 */
[----:B------:R-:W-:Y:S01]  /*22a0*/  FMUL R25, R8, UR6 ;  /* 0x0000000608197c20 */ /* 0x000fe20008400000 */
[----:B------:R-:W-:Y:S01]  /*22b0*/  USHF.R.S32.HI UR5, URZ, 0x1f, UR4 ;  /* 0x0000001fff057899 */ /* 0x000fe20008011404 */
[----:B------:R-:W-:Y:S01]  /*22c0*/  IMAD R28, R40, R108, RZ ;  /* 0x0000006c281c7224 */ /* 0x000fe200078e02ff */
[----:B------:R-:W-:Y:S01]  /*22d0*/  FMNMX3 R23, R21, R22, R23, !PT ;  /* 0x0000001615177276 */ /* 0x000fe20007800017 */
[----:B------:R-:W-:Y:S01]  /*22e0*/  FMUL R21, R9, UR6 ;  /* 0x0000000609157c20 */ /* 0x000fe20008400000 */
[----:B------:R-:W-:Y:S01]  /*22f0*/  FMUL R22, R10, UR6 ;  /* 0x000000060a167c20 */ /* 0x000fe20008400000 */
[----:B------:R-:W-:Y:S01]  /*2300*/  IMAD R29, R39, R108, RZ ;  /* 0x0000006c271d7224 */ /* 0x000fe200078e02ff */
[----:B------:R-:W-:Y:S01]  /*2310*/  FMNMX3 R25, R23, R24, R25, !PT ;  /* 0x0000001817197276 */ /* 0x000fe20007800019 */
[----:B------:R-:W-:Y:S01]  /*2320*/  FMUL R23, R11, UR6 ;  /* 0x000000060b177c20 */ /* 0x000fe20008400000 */
[----:B------:R-:W-:Y:S01]  /*2330*/  FMUL R24, R12, UR6 ;  /* 0x000000060c187c20 */ /* 0x000fe20008400000 */
[----:B------:R-:W-:Y:S01]  /*2340*/  IMAD R30, R38, R108, RZ ;  /* 0x0000006c261e7224 */ /* 0x000fe200078e02ff */
[----:B------:R-:W-:Y:S01]  /*2350*/  FMNMX3 R25, R25, R21, R22, !PT ;  /* 0x0000001519197276 */ /* 0x000fe20007800016 */
[----:B------:R-:W-:Y:S01]  /*2360*/  FMUL R21, R13, UR6 ;  /* 0x000000060d157c20 */ /* 0x000fe20008400000 */
[----:B------:R-:W-:-:S02]  /*2370*/  FMUL R22, R14, UR6 ;  /* 0x000000060e167c20 */ /* 0x000fc40008400000 */
[----:B------:R-:W-:Y:S01]  /*2380*/  FMNMX3 R25, R25, R23, R24, !PT ;  /* 0x0000001719197276 */ /* 0x000fe20007800018 */
[----:B------:R-:W-:Y:S01]  /*2390*/  FMUL R23, R15, UR6 ;  /* 0x000000060f177c20 */ /* 0x000fe20008400000 */
[----:B------:R-:W-:Y:S02]  /*23a0*/  FMUL R24, R16, UR6 ;  /* 0x0000000610187c20 */ /* 0x000fe40008400000 */
[----:B------:R-:W-:Y:S01]  /*23b0*/  FMNMX3 R25, R25, R21, R22, !PT ;  /* 0x0000001519197276 */ /* 0x000fe20007800016 */
[----:B------:R-:W-:Y:S01]  /*23c0*/  FMUL R21, R17, UR6 ;  /* 0x0000000611157c20 */ /* 0x000fe20008400000 */
[----:B------:R-:W-:Y:S02]  /*23d0*/  FMUL R22, R18, UR6 ;  /* 0x0000000612167c20 */ /* 0x000fe40008400000 */
[----:B------:R-:W-:Y:S01]  /*23e0*/  FMNMX3 R24, R25, R23, R24, !PT ;  /* 0x0000001719187276 */ /* 0x000fe20007800018 */
[----:B------:R-:W-:-:S03]  /*23f0*/  FMUL R23, R19, UR6 ;  /* 0x0000000613177c20 */ /* 0x000fc60008400000 */
[----:B------:R-:W-:Y:S01]  /*2400*/  FMNMX3 R22, R24, R21, R22, !PT ;  /* 0x0000001518167276 */ /* 0x000fe20007800016 */
[----:B------:R-:W-:Y:S01]  /*2410*/  IMAD R21, R0, UR23, RZ ;  /* 0x0000001700157c24 */ /* 0x000fe2000f8e02ff */
[----:B------:R-:W-:Y:S02]  /*2420*/  LOP3.LUT R0, R44, 0x1f, RZ, 0xc0, !PT ;  /* 0x0000001f2c007812 */ /* 0x000fe400078ec0ff */
[----:B------:R-:W-:Y:S01]  /*2430*/  FMNMX R24, R23, R22, !PT ;  /* 0x0000001617187209 */ /* 0x000fe20007800000 */
[----:B------:R-:W-:Y:S01]  /*2440*/  IMAD R23, R42, R108, RZ ;  /* 0x0000006c2a177224 */ /* 0x000fe200078e02ff */
[----:B---3--:R-:W-:Y:S02]  /*2450*/  IADD3 R110, P0, P6, R21, UR4, R110 ;  /* 0x00000004156e7c10 */ /* 0x008fe4000fe1e06e */
[----:B------:R-:W-:Y:S01]  /*2460*/  SHF.R.S32.HI R22, RZ, 0x1f, R21 ;  /* 0x0000001fff167819 */ /* 0x000fe20000011415 */
[----:B------:R-:W0:Y:S01]  /*2470*/  SHFL.BFLY PT, R25, R24, 0x10, 0x1f ;  /* 0x0e001f0018197f89 */ /* 0x000e2200000e0000 */
[----:B------:R-:W-:-:S02]  /*2480*/  LOP3.LUT R21, R44, 0xf, RZ, 0xc0, !PT ;  /* 0x0000000f2c157812 */ /* 0x000fc400078ec0ff */
[----:B------:R-:W-:Y:S02]  /*2490*/  IADD3.X R34, PT, PT, R22, UR5, R111, P0, P6 ;  /* 0x0000000516227c10 */ /* 0x000fe400087ec46f */
[C---:B------:R-:W-:Y:S02]  /*24a0*/  IADD3 R48, P6, PT, R23.reuse, R110, RZ ;  /* 0x0000006e17307210 */ /* 0x040fe40007fde0ff */
[----:B------:R-:W-:Y:S02]  /*24b0*/  LOP3.LUT R22, R44, 0x60, RZ, 0xc0, !PT ;  /* 0x000000602c167812 */ /* 0x000fe400078ec0ff */
[----:B------:R-:W-:Y:S02]  /*24c0*/  LEA.HI.X.SX32 R49, R23, R34, 0x1, P6 ;  /* 0x0000002217317211 */ /* 0x000fe400030f0eff */
[----:B------:R-:W-:Y:S01]  /*24d0*/  ISETP.GE.U32.AND P5, PT, R0, 0x10, PT ;  /* 0x000000100000780c */ /* 0x000fe20003fa6070 */
[----:B------:R-:W-:Y:S01]  /*24e0*/  IMAD R123, R21, 0x2, R22 ;  /* 0x00000002157b7824 */ /* 0x000fe200078e0216 */
[----:B------:R-:W-:-:S04]  /*24f0*/  LOP3.LUT R0, R44, 0xff, RZ, 0xc0, !PT ;  /* 0x000000ff2c007812 */ /* 0x000fc800078ec0ff */
[C---:B------:R-:W-:Y:S02]  /*2500*/  LEA.HI R121, R0.reuse, R123, RZ, 0x19 ;  /* 0x0000007b00797211 */ /* 0x040fe400078fc8ff */
[----:B------:R-:W-:Y:S02]  /*2510*/  LEA R122, R0, UR14, 0x2 ;  /* 0x0000000e007a7c11 */ /* 0x000fe4000f8e10ff */
[----:B------:R-:W-:Y:S02]  /*2520*/  LEA R121, R121, UR14, 0x2 ;  /* 0x0000000e79797c11 */ /* 0x000fe4000f8e10ff */
[----:B------:R-:W-:Y:S02]  /*2530*/  LEA R123, R123, UR14, 0x2 ;  /* 0x0000000e7b7b7c11 */ /* 0x000fe4000f8e10ff */
[----:B0-----:R-:W-:Y:S01]  /*2540*/  FMNMX R32, R24, R25, !PT ;  /* 0x0000001918207209 */ /* 0x001fe20007800000 */
[----:B------:R-:W-:-:S04]  /*2550*/  IMAD R24, R108, 0x4, R23 ;  /* 0x000000046c187824 */ /* 0x000fc800078e0217 */
[----:B------:R-:W-:Y:S01]  /*2560*/  IMAD R25, R108, 0x4, R24 ;  /* 0x000000046c197824 */ /* 0x000fe200078e0218 */
[-C--:B------:R-:W-:Y:S01]  /*2570*/  IADD3 R50, P0, PT, R24, R110.reuse, RZ ;  /* 0x0000006e18327210 */ /* 0x080fe20007f1e0ff */
[----:B----4-:R-:W-:Y:S02]  /*2580*/  @!P5 STS [R121+0x2000], R32 ;  /* 0x002000207900d388 */ /* 0x010fe40000000800 */
[----:B------:R-:W-:Y:S01]  /*2590*/  IMAD R27, R108, 0x8, R25 ;  /* 0x000000086c1b7824 */ /* 0x000fe200078e0219 */
[C---:B------:R-:W-:Y:S02]  /*25a0*/  IADD3 R52, P6, PT, R25.reuse, R110, RZ ;  /* 0x0000006e19347210 */ /* 0x040fe40007fde0ff */
[----:B------:R-:W-:Y:S01]  /*25b0*/  LEA.HI.X.SX32 R51, R24, R34, 0x1, P0 ;  /* 0x0000002218337211 */ /* 0x000fe200000f0eff */
[----:B------:R-:W-:Y:S01]  /*25c0*/  IMAD R23, R108, 0x4, R27 ;  /* 0x000000046c177824 */ /* 0x000fe200078e021b */
[----:B------:R-:W-:Y:S02]  /*25d0*/  IADD3 R54, P0, PT, R26, R110, RZ ;  /* 0x0000006e1a367210 */ /* 0x000fe40007f1e0ff */
[----:B------:R-:W-:Y:S01]  /*25e0*/  LEA.HI.X.SX32 R53, R25, R34, 0x1, P6 ;  /* 0x0000002219357211 */ /* 0x000fe200030f0eff */
[----:B------:R-:W-:Y:S01]  /*25f0*/  IMAD R24, R108, 0x4, R23 ;  /* 0x000000046c187824 */ /* 0x000fe200078e0217 */
[----:B------:R-:W-:-:S02]  /*2600*/  IADD3 R56, P6, PT, R27, R110, RZ ;  /* 0x0000006e1b387210 */ /* 0x000fc40007fde0ff */
[----:B------:R-:W-:Y:S01]  /*2610*/  LEA.HI.X.SX32 R55, R26, R34, 0x1, P0 ;  /* 0x000000221a377211 */ /* 0x000fe200000f0eff */
[----:B------:R-:W-:Y:S01]  /*2620*/  IMAD R25, R108, 0x8, R24 ;  /* 0x000000086c197824 */ /* 0x000fe200078e0218 */
[----:B------:R-:W-:Y:S01]  /*2630*/  IADD3 R58, P0, PT, R23, R110, RZ ;  /* 0x0000006e173a7210 */ /* 0x000fe20007f1e0ff */
[----:B------:R-:W-:Y:S01]  /*2640*/  IMAD R26, R37, R108, RZ ;  /* 0x0000006c251a7224 */ /* 0x000fe200078e02ff */
[----:B------:R-:W-:Y:S02]  /*2650*/  LEA.HI.X.SX32 R57, R27, R34, 0x1, P6 ;  /* 0x000000221b397211 */ /* 0x000fe400030f0eff */
[----:B------:R-:W-:Y:S02]  /*2660*/  IADD3 R60, P6, PT, R24, R110, RZ ;  /* 0x0000006e183c7210 */ /* 0x000fe40007fde0ff */
[----:B------:R-:W-:Y:S01]  /*2670*/  LEA.HI.X.SX32 R59, R23, R34, 0x1, P0 ;  /* 0x00000022173b7211 */ /* 0x000fe200000f0eff */
[----:B------:R-:W-:Y:S01]  /*2680*/  IMAD R23, R108, 0x4, R25 ;  /* 0x000000046c177824 */ /* 0x000fe200078e0219 */
[----:B------:R-:W-:-:S02]  /*2690*/  IADD3 R62, P0, PT, R28, R110, RZ ;  /* 0x0000006e1c3e7210 */ /* 0x000fc40007f1e0ff */
[----:B------:R-:W-:Y:S01]  /*26a0*/  LEA.HI.X.SX32 R61, R24, R34, 0x1, P6 ;  /* 0x00000022183d7211 */ /* 0x000fe200030f0eff */
[----:B------:R-:W-:Y:S01]  /*26b0*/  IMAD R24, R108, 0x4, R23 ;  /* 0x000000046c187824 */ /* 0x000fe200078e0217 */
[----:B------:R-:W-:Y:S02]  /*26c0*/  IADD3 R64, P6, PT, R25, R110, RZ ;  /* 0x0000006e19407210 */ /* 0x000fe40007fde0ff */
        /* <DEDUP_REMOVED lines=8> */
[----:B------:R-:W-:Y:S01]  /*2750*/  LEA.HI.X.SX32 R69, R24, R34, 0x1, P6 ;  /* 0x0000002218457211 */ /* 0x000fe200030f0eff */
[----:B------:R-:W-:Y:S01]  /*2760*/  IMAD R24, R108, 0x4, R23 ;  /* 0x000000046c187824 */ /* 0x000fe200078e0217 */
[----:B------:R-:W-:Y:S02]  /*2770*/  IADD3 R72, P6, PT, R25, R110, RZ ;  /* 0x0000006e19487210 */ /* 0x000fe40007fde0ff */
[----:B------:R-:W-:Y:S02]  /*2780*/  LEA.HI.X.SX32 R71, R29, R34, 0x1, P0 ;  /* 0x000000221d477211 */ /* 0x000fe400000f0eff */
[----:B------:R-:W-:-:S02]  /*2790*/  IADD3 R74, P0, PT, R23, R110, RZ ;  /* 0x0000006e174a7210 */ /* 0x000fc40007f1e0ff */
[-C--:B------:R-:W-:Y:S01]  /*27a0*/  LEA.HI.X.SX32 R73, R25, R34.reuse, 0x1, P6 ;  /* 0x0000002219497211 */ /* 0x080fe200030f0eff */
[----:B------:R-:W-:Y:S01]  /*27b0*/  IMAD R25, R108, 0x8, R24 ;  /* 0x000000086c197824 */ /* 0x000fe200078e0218 */
[----:B------:R-:W-:Y:S02]  /*27c0*/  LEA.HI.X.SX32 R75, R23, R34, 0x1, P0 ;  /* 0x00000022174b7211 */ /* 0x000fe400000f0eff */
[-C--:B------:R-:W-:Y:S01]  /*27d0*/  IADD3 R78, P0, PT, R24, R110.reuse, RZ ;  /* 0x0000006e184e7210 */ /* 0x080fe20007f1e0ff */
[----:B------:R-:W-:Y:S01]  /*27e0*/  IMAD R23, R108, 0x4, R25 ;  /* 0x000000046c177824 */ /* 0x000fe200078e0219 */
[----:B------:R-:W-:Y:S02]  /*27f0*/  IADD3 R76, P6, PT, R30, R110, RZ ;  /* 0x0000006e1e4c7210 */ /* 0x000fe40007fde0ff */
[----:B------:R-:W-:Y:S01]  /*2800*/  LEA.HI.X.SX32 R79, R24, R34, 0x1, P0 ;  /* 0x00000022184f7211 */ /* 0x000fe200000f0eff */
[----:B------:R-:W-:Y:S01]  /*2810*/  IMAD R24, R108, 0x4, R23 ;  /* 0x000000046c187824 */ /* 0x000fe200078e0217 */
[----:B------:R-:W-:-:S02]  /*2820*/  IADD3 R80, P0, PT, R25, R110, RZ ;  /* 0x0000006e19507210 */ /* 0x000fc40007f1e0ff */
[-C--:B------:R-:W-:Y:S02]  /*2830*/  LEA.HI.X.SX32 R77, R30, R34.reuse, 0x1, P6 ;  /* 0x000000221e4d7211 */ /* 0x080fe400030f0eff */
[----:B------:R-:W-:Y:S01]  /*2840*/  LEA.HI.X.SX32 R81, R25, R34, 0x1, P0 ;  /* 0x0000002219517211 */ /* 0x000fe200000f0eff */
[----:B------:R-:W-:Y:S01]  /*2850*/  IMAD R25, R36, R108, RZ ;  /* 0x0000006c24197224 */ /* 0x000fe200078e02ff */
[CC--:B------:R-:W-:Y:S02]  /*2860*/  IADD3 R82, P6, PT, R23.reuse, R110.reuse, RZ ;  /* 0x0000006e17527210 */ /* 0x0c0fe40007fde0ff */
[C---:B------:R-:W-:Y:S02]  /*2870*/  IADD3 R84, P0, PT, R24.reuse, R110, RZ ;  /* 0x0000006e18547210 */ /* 0x040fe40007f1e0ff */
[-C--:B------:R-:W-:Y:S02]  /*2880*/  LEA.HI.X.SX32 R83, R23, R34.reuse, 0x1, P6 ;  /* 0x0000002217537211 */ /* 0x080fe400030f0eff */
[----:B------:R-:W-:Y:S01]  /*2890*/  LEA.HI.X.SX32 R85, R24, R34, 0x1, P0 ;  /* 0x0000002218557211 */ /* 0x000fe200000f0eff */
[----:B------:R-:W-:Y:S01]  /*28a0*/  IMAD R24, R108, 0x8, R24 ;  /* 0x000000086c187824 */ /* 0x000fe200078e0218 */
[----:B------:R-:W-:Y:S01]  /*28b0*/  ISETP.GE.U32.AND P6, PT, R0, 0x80, PT ;  /* 0x000000800000780c */ /* 0x000fe20003fc6070 */
[----:B------:R-:W-:Y:S01]  /*28c0*/  BAR.SYNC.DEFER_BLOCKING 0x0 ;  /* 0x0000000000007b1d */ /* 0x000fe20000010000 */
[----:B------:R-:W-:Y:S01]  /*28d0*/  IADD3 R86, P0, PT, R26, R110, RZ ;  /* 0x0000006e1a567210 */ /* 0x000fe20007f1e0ff */
[----:B------:R-:W-:-:S03]  /*28e0*/  IMAD R23, R108, 0x4, R24 ;  /* 0x000000046c177824 */ /* 0x000fc600078e0218 */
[----:B------:R-:W-:Y:S02]  /*28f0*/  LEA.HI.X.SX32 R87, R26, R34, 0x1, P0 ;  /* 0x000000221a577211 */ /* 0x000fe400000f0eff */
[----:B------:R-:W-:-:S04]  /*2900*/  IADD3 R88, P0, PT, R24, R110, RZ ;  /* 0x0000006e18587210 */ /* 0x000fc80007f1e0ff */
[----:B------:R-:W-:Y:S01]  /*2910*/  LEA.HI.X.SX32 R89, R24, R34, 0x1, P0 ;  /* 0x0000002218597211 */ /* 0x000fe200000f0eff */
[----:B------:R-:W-:Y:S01]  /*2920*/  IMAD R24, R108, 0x4, R23 ;  /* 0x000000046c187824 */ /* 0x000fe200078e0217 */
[----:B------:R-:W-:-:S04]  /*2930*/  IADD3 R90, P0, PT, R23, R110, RZ ;  /* 0x0000006e175a7210 */ /* 0x000fc80007f1e0ff */
[----:B------:R-:W-:Y:S02]  /*2940*/  LEA.HI.X.SX32 R91, R23, R34, 0x1, P0 ;  /* 0x00000022175b7211 */ /* 0x000fe400000f0eff */
[----:B------:R-:W-:-:S04]  /*2950*/  IADD3 R92, P0, PT, R24, R110, RZ ;  /* 0x0000006e185c7210 */ /* 0x000fc80007f1e0ff */
[----:B------:R-:W-:Y:S01]  /*2960*/  LEA.HI.X.SX32 R93, R24, R34, 0x1, P0 ;  /* 0x00000022185d7211 */ /* 0x000fe200000f0eff */
[----:B------:R-:W0:Y:S01]  /*2970*/  @!P6 LDS R31, [R122+0x2000] ;  /* 0x002000007a1fe984 */ /* 0x000e220000000800 */
[----:B------:R-:W-:Y:S01]  /*2980*/  IADD3 R94, P0, PT, R25, R110, RZ ;  /* 0x0000006e195e7210 */ /* 0x000fe20007f1e0ff */
[----:B------:R-:W-:-:S03]  /*2990*/  IMAD R24, R108, 0x8, R24 ;  /* 0x000000086c187824 */ /* 0x000fc600078e0218 */
[----:B------:R-:W-:Y:S01]  /*29a0*/  LEA.HI.X.SX32 R95, R25, R34, 0x1, P0 ;  /* 0x00000022195f7211 */ /* 0x000fe200000f0eff */
[----:B------:R-:W-:Y:S01]  /*29b0*/  IMAD R23, R108, 0x4, R24 ;  /* 0x000000046c177824 */ /* 0x000fe200078e0218 */
[----:B------:R-:W-:Y:S01]  /*29c0*/  IADD3 R96, P0, PT, R24, R110, RZ ;  /* 0x0000006e18607210 */ /* 0x000fe20007f1e0ff */
[----:B------:R-:W-:-:S03]  /*29d0*/  IMAD R25, R3, R108, RZ ;  /* 0x0000006c03197224 */ /* 0x000fc600078e02ff */
[----:B------:R-:W-:Y:S01]  /*29e0*/  LEA.HI.X.SX32 R97, R24, R34, 0x1, P0 ;  /* 0x0000002218617211 */ /* 0x000fe200000f0eff */
[----:B------:R-:W-:Y:S01]  /*29f0*/  IMAD R24, R108, 0x4, R23 ;  /* 0x000000046c187824 */ /* 0x000fe200078e0217 */
[----:B------:R-:W-:-:S04]  /*2a00*/  IADD3 R98, P0, PT, R23, R110, RZ ;  /* 0x0000006e17627210 */ /* 0x000fc80007f1e0ff */
[----:B------:R-:W-:Y:S02]  /*2a10*/  LEA.HI.X.SX32 R99, R23, R34, 0x1, P0 ;  /* 0x0000002217637211 */ /* 0x000fe400000f0eff */
[----:B------:R-:W-:-:S04]  /*2a20*/  IADD3 R100, P0, PT, R24, R110, RZ ;  /* 0x0000006e18647210 */ /* 0x000fc80007f1e0ff */
[----:B------:R-:W-:Y:S01]  /*2a30*/  LEA.HI.X.SX32 R101, R24, R34, 0x1, P0 ;  /* 0x0000002218657211 */ /* 0x000fe200000f0eff */
[----:B------:R-:W-:Y:S01]  /*2a40*/  IMAD R24, R108, 0x8, R24 ;  /* 0x000000086c187824 */ /* 0x000fe200078e0218 */
[----:B------:R-:W-:-:S03]  /*2a50*/  IADD3 R102, P0, PT, R25, R110, RZ ;  /* 0x0000006e19667210 */ /* 0x000fc60007f1e0ff */
[----:B------:R-:W-:Y:S01]  /*2a60*/  IMAD R23, R108, 0x4, R24 ;  /* 0x000000046c177824 */ /* 0x000fe200078e0218 */
[----:B------:R-:W-:Y:S01]  /*2a70*/  LEA.HI.X.SX32 R103, R25, R34, 0x1, P0 ;  /* 0x0000002219677211 */ /* 0x000fe200000f0eff */
[----:B------:R-:W-:Y:S01]  /*2a80*/  IMAD R25, R2, R108, RZ ;  /* 0x0000006c02197224 */ /* 0x000fe200078e02ff */
[----:B------:R-:W-:-:S04]  /*2a90*/  IADD3 R104, P0, PT, R24, R110, RZ ;  /* 0x0000006e18687210 */ /* 0x000fc80007f1e0ff */
[----:B------:R-:W-:Y:S01]  /*2aa0*/  LEA.HI.X.SX32 R105, R24, R34, 0x1, P0 ;  /* 0x0000002218697211 */ /* 0x000fe200000f0eff */
[----:B------:R-:W-:Y:S01]  /*2ab0*/  IMAD R24, R108, 0x4, R23 ;  /* 0x000000046c187824 */ /* 0x000fe200078e0217 */
[C---:B------:R-:W-:Y:S01]  /*2ac0*/  IADD3 R106, P0, PT, R23.reuse, R110, RZ ;  /* 0x0000006e176a7210 */ /* 0x040fe20007f1e0ff */
[----:B0-----:R-:W0:Y:S03]  /*2ad0*/  SHFL.BFLY PT, R26, R31, 0x1, 0x1f ;  /* 0x0c201f001f1a7f89 */ /* 0x001e2600000e0000 */
[----:B------:R-:W-:Y:S02]  /*2ae0*/  LEA.HI.X.SX32 R107, R23, R34, 0x1, P0 ;  /* 0x00000022176b7211 */ /* 0x000fe400000f0eff */
[----:B------:R-:W-:-:S04]  /*2af0*/  IADD3 R108, P0, PT, R24, R110, RZ ;  /* 0x0000006e186c7210 */ /* 0x000fc80007f1e0ff */
[----:B------:R-:W-:Y:S02]  /*2b00*/  LEA.HI.X.SX32 R109, R24, R34, 0x1, P0 ;  /* 0x00000022186d7211 */ /* 0x000fe400000f0eff */
[C---:B------:R-:W-:Y:S02]  /*2b10*/  IADD3 R110, P0, PT, R25.reuse, R110, RZ ;  /* 0x0000006e196e7210 */ /* 0x040fe40007f1e0ff */
[----:B------:R-:W-:Y:S02]  /*2b20*/  PRMT R188, RZ, 0x7610, R188 ;  /* 0x00007610ffbc7816 */ /* 0x000fe400000000bc */
[----:B------:R-:W-:Y:S02]  /*2b30*/  LEA.HI.X.SX32 R111, R25, R34, 0x1, P0 ;  /* 0x00000022196f7211 */ /* 0x000fe400000f0eff */
[----:B------:R-:W-:Y:S02]  /*2b40*/  LOP3.LUT P0, RZ, R44, 0x1, RZ, 0xc0, !PT ;  /* 0x000000012cff7812 */ /* 0x000fe4000780c0ff */
[----:B------:R-:W-:-:S02]  /*2b50*/  PRMT R24, RZ, 0x7610, R24 ;  /* 0x00007610ff187816 */ /* 0x000fc40000000018 */
[----:B------:R-:W-:Y:S02]  /*2b60*/  ISETP.LT.U32.AND P0, PT, R0, 0x80, !P0 ;  /* 0x000000800000780c */ /* 0x000fe40004701070 */
[----:B0-----:R-:W-:-:S11]  /*2b70*/  FMNMX R23, R31, R26, !PT ;  /* 0x0000001a1f177209 */ /* 0x001fd60007800000 */
[----:B------:R0:W-:Y:S01]  /*2b80*/  @P0 STS [R122+0x2000], R23 ;  /* 0x002000177a000388 */ /* 0x0001e20000000800 */
[----:B------:R-:W-:Y:S01]  /*2b90*/  BAR.SYNC.DEFER_BLOCKING 0x0 ;  /* 0x0000000000007b1d */ /* 0x000fe20000010000 */
[----:B------:R-:W-:Y:S02]  /*2ba0*/  PRMT R26, RZ, 0x7610, R26 ;  /* 0x00007610ff1a7816 */ /* 0x000fe4000000001a */
[----:B------:R-:W-:Y:S02]  /*2bb0*/  PRMT R28, RZ, 0x7610, R28 ;  /* 0x00007610ff1c7816 */ /* 0x000fe4000000001c */
[----:B------:R-:W-:Y:S02]  /*2bc0*/  PRMT R30, RZ, 0x7610, R30 ;  /* 0x00007610ff1e7816 */ /* 0x000fe4000000001e */
[----:B------:R-:W-:Y:S02]  /*2bd0*/  PRMT R32, RZ, 0x7610, R32 ;  /* 0x00007610ff207816 */ /* 0x000fe40000000020 */
[----:B------:R-:W-:-:S02]  /*2be0*/  PRMT R34, RZ, 0x7610, R34 ;  /* 0x00007610ff227816 */ /* 0x000fc40000000022 */
[----:B------:R-:W-:Y:S02]  /*2bf0*/  PRMT R190, RZ, 0x7610, R190 ;  /* 0x00007610ffbe7816 */ /* 0x000fe400000000be */
[----:B------:R-:W-:Y:S02]  /*2c00*/  PRMT R192, RZ, 0x7610, R192 ;  /* 0x00007610ffc07816 */ /* 0x000fe400000000c0 */
[----:B------:R-:W-:Y:S02]  /*2c10*/  PRMT R194, RZ, 0x7610, R194 ;  /* 0x00007610ffc27816 */ /* 0x000fe400000000c2 */
[----:B------:R-:W-:Y:S02]  /*2c20*/  PRMT R196, RZ, 0x7610, R196 ;  /* 0x00007610ffc47816 */ /* 0x000fe400000000c4 */
[----:B------:R-:W-:Y:S02]  /*2c30*/  PRMT R198, RZ, 0x7610, R198 ;  /* 0x00007610ffc67816 */ /* 0x000fe400000000c6 */
[----:B------:R-:W-:-:S02]  /*2c40*/  PRMT R200, RZ, 0x7610, R200 ;  /* 0x00007610ffc87816 */ /* 0x000fc400000000c8 */
[----:B------:R-:W-:Y:S01]  /*2c50*/  PRMT R202, RZ, 0x7610, R202 ;  /* 0x00007610ffca7816 */ /* 0x000fe200000000ca */
[----:B------:R-:W1:Y:S01]  /*2c60*/  LDS R139, [R123+0x2000] ;  /* 0x002000007b8b7984 */ /* 0x000e620000000800 */
[----:B------:R-:W-:Y:S02]  /*2c70*/  PRMT R189, RZ, 0x7610, R189 ;  /* 0x00007610ffbd7816 */ /* 0x000fe400000000bd */
[----:B0-----:R-:W-:Y:S01]  /*2c80*/  PRMT R23, RZ, 0x7610, R23 ;  /* 0x00007610ff177816 */ /* 0x001fe20000000017 */
[----:B------:R-:W-:Y:S01]  /*2c90*/  BAR.SYNC.DEFER_BLOCKING 0x0 ;  /* 0x0000000000007b1d */ /* 0x000fe20000010000 */
[----:B-1----:R-:W-:-:S05]  /*2ca0*/  FMNMX R139, R139, -INF , !PT ;  /* 0xff8000008b8b7809 */ /* 0x002fca0007800000 */
[--C-:B------:R-:W-:Y:S01]  /*2cb0*/  FFMA R4, R4, UR6, -R139.reuse ;  /* 0x0000000604047c23 */ /* 0x100fe2000800088b */
[--C-:B------:R-:W-:Y:S01]  /*2cc0*/  FFMA R5, R5, UR6, -R139.reuse ;  /* 0x0000000605057c23 */ /* 0x100fe2000800088b */
[--C-:B------:R-:W-:Y:S01]  /*2cd0*/  FFMA R6, R6, UR6, -R139.reuse ;  /* 0x0000000606067c23 */ /* 0x100fe2000800088b */
[--C-:B------:R-:W-:Y:S01]  /*2ce0*/  FFMA R7, R7, UR6, -R139.reuse ;  /* 0x0000000607077c23 */ /* 0x100fe2000800088b */
[----:B------:R-:W-:Y:S01]  /*2cf0*/  FMUL R112, R4, 1.4426950216293334961 ;  /* 0x3fb8aa3b04707820 */ /* 0x000fe20000400000 */
[----:B------:R-:W-:Y:S01]  /*2d00*/  FMUL R5, R5, 1.4426950216293334961 ;  /* 0x3fb8aa3b05057820 */ /* 0x000fe20000400000 */
[----:B------:R-:W-:Y:S01]  /*2d10*/  FMUL R4, R6, 1.4426950216293334961 ;  /* 0x3fb8aa3b06047820 */ /* 0x000fe20000400000 */
[----:B------:R-:W-:Y:S01]  /*2d20*/  FMUL R7, R7, 1.4426950216293334961 ;  /* 0x3fb8aa3b07077820 */ /* 0x000fe20000400000 */
[--C-:B------:R-:W-:Y:S01]  /*2d30*/  FFMA R8, R8, UR6, -R139.reuse ;  /* 0x0000000608087c23 */ /* 0x100fe2000800088b */
[--C-:B------:R-:W-:Y:S01]  /*2d40*/  FFMA R9, R9, UR6, -R139.reuse ;  /* 0x0000000609097c23 */ /* 0x100fe2000800088b */
[----:B------:R-:W-:Y:S01]  /*2d50*/  MUFU.EX2 R112, R112 ;  /* 0x0000007000707308 */ /* 0x000fe20000000800 */
[--C-:B------:R-:W-:Y:S01]  /*2d60*/  FFMA R10, R10, UR6, -R139.reuse ;  /* 0x000000060a0a7c23 */ /* 0x100fe2000800088b */
[----:B------:R-:W-:Y:S01]  /*2d70*/  FMUL R113, R8, 1.4426950216293334961 ;  /* 0x3fb8aa3b08717820 */ /* 0x000fe20000400000 */
[----:B------:R-:W-:Y:S01]  /*2d80*/  FMUL R6, R9, 1.4426950216293334961 ;  /* 0x3fb8aa3b09067820 */ /* 0x000fe20000400000 */
[--C-:B------:R-:W-:Y:S01]  /*2d90*/  FFMA R13, R13, UR6, -R139.reuse ;  /* 0x000000060d0d7c23 */ /* 0x100fe2000800088b */
[----:B------:R-:W-:Y:S01]  /*2da0*/  FMUL R8, R10, 1.4426950216293334961 ;  /* 0x3fb8aa3b0a087820 */ /* 0x000fe20000400000 */
[--C-:B------:R-:W-:Y:S01]  /*2db0*/  FFMA R11, R11, UR6, -R139.reuse ;  /* 0x000000060b0b7c23 */ /* 0x100fe2000800088b */
[--C-:B------:R-:W-:Y:S01]  /*2dc0*/  FFMA R12, R12, UR6, -R139.reuse ;  /* 0x000000060c0c7c23 */ /* 0x100fe2000800088b */
[----:B------:R-:W0:Y:S01]  /*2dd0*/  MUFU.EX2 R5, R5 ;  /* 0x0000000500057308 */ /* 0x000e220000000800 */
[----:B------:R-:W-:Y:S01]  /*2de0*/  FMUL R9, R13, 1.4426950216293334961 ;  /* 0x3fb8aa3b0d097820 */ /* 0x000fe20000400000 */
[----:B------:R-:W-:Y:S01]  /*2df0*/  FMUL R11, R11, 1.4426950216293334961 ;  /* 0x3fb8aa3b0b0b7820 */ /* 0x000fe20000400000 */
[----:B------:R-:W-:Y:S01]  /*2e00*/  FMUL R12, R12, 1.4426950216293334961 ;  /* 0x3fb8aa3b0c0c7820 */ /* 0x000fe20000400000 */
[--C-:B------:R-:W-:Y:S01]  /*2e10*/  FFMA R14, R14, UR6, -R139.reuse ;  /* 0x000000060e0e7c23 */ /* 0x100fe2000800088b */
[--C-:B------:R-:W-:Y:S01]  /*2e20*/  FFMA R15, R15, UR6, -R139.reuse ;  /* 0x000000060f0f7c23 */ /* 0x100fe2000800088b */
[--C-:B------:R-:W-:Y:S01]  /*2e30*/  FFMA R16, R16, UR6, -R139.reuse ;  /* 0x0000000610107c23 */ /* 0x100fe2000800088b */
[--C-:B------:R-:W-:Y:S01]  /*2e40*/  FFMA R17, R17, UR6, -R139.reuse ;  /* 0x0000000611117c23 */ /* 0x100fe2000800088b */
[----:B------:R-:W1:Y:S01]  /*2e50*/  MUFU.EX2 R4, R4 ;  /* 0x0000000400047308 */ /* 0x000e620000000800 */
[----:B------:R-:W-:Y:S01]  /*2e60*/  FMUL R14, R14, 1.4426950216293334961 ;  /* 0x3fb8aa3b0e0e7820 */ /* 0x000fe20000400000 */
[----:B------:R-:W-:Y:S01]  /*2e70*/  FMUL R15, R15, 1.4426950216293334961 ;  /* 0x3fb8aa3b0f0f7820 */ /* 0x000fe20000400000 */
[----:B------:R-:W-:Y:S01]  /*2e80*/  FMUL R16, R16, 1.4426950216293334961 ;  /* 0x3fb8aa3b10107820 */ /* 0x000fe20000400000 */
[----:B------:R-:W-:Y:S01]  /*2e90*/  FMUL R17, R17, 1.4426950216293334961 ;  /* 0x3fb8aa3b11117820 */ /* 0x000fe20000400000 */
[--C-:B------:R-:W-:Y:S01]  /*2ea0*/  FFMA R18, R18, UR6, -R139.reuse ;  /* 0x0000000612127c23 */ /* 0x100fe2000800088b */
[----:B------:R-:W-:-:S02]  /*2eb0*/  FFMA R19, R19, UR6, -R139 ;  /* 0x0000000613137c23 */ /* 0x000fc4000800088b */
[----:B------:R-:W2:Y:S01]  /*2ec0*/  MUFU.EX2 R7, R7 ;  /* 0x0000000700077308 */ /* 0x000ea20000000800 */
[----:B0-----:R-:W-:Y:S01]  /*2ed0*/  FADD R13, R112, R5 ;  /* 0x00000005700d7221 */ /* 0x001fe20000000000 */
[----:B------:R-:W-:Y:S01]  /*2ee0*/  FMUL R18, R18, 1.4426950216293334961 ;  /* 0x3fb8aa3b12127820 */ /* 0x000fe20000400000 */
[----:B------:R-:W-:-:S05]  /*2ef0*/  FMUL R19, R19, 1.4426950216293334961 ;  /* 0x3fb8aa3b13137820 */ /* 0x000fca0000400000 */
[----:B------:R-:W0:Y:S01]  /*2f00*/  MUFU.EX2 R113, R113 ;  /* 0x0000007100717308 */ /* 0x000e220000000800 */
[----:B-1----:R-:W-:-:S07]  /*2f10*/  FADD R10, R4, R13 ;  /* 0x0000000d040a7221 */ /* 0x002fce0000000000 */
[----:B------:R-:W1:Y:S01]  /*2f20*/  MUFU.EX2 R6, R6 ;  /* 0x0000000600067308 */ /* 0x000e620000000800 */
[----:B--2---:R-:W-:-:S07]  /*2f30*/  FADD R10, R7, R10 ;  /* 0x0000000a070a7221 */ /* 0x004fce0000000000 */
[----:B------:R-:W2:Y:S01]  /*2f40*/  MUFU.EX2 R8, R8 ;  /* 0x0000000800087308 */ /* 0x000ea20000000800 */
[----:B0-----:R-:W-:-:S07]  /*2f50*/  FADD R13, R113, R10 ;  /* 0x0000000a710d7221 */ /* 0x001fce0000000000 */
        /* <DEDUP_REMOVED lines=17> */
[----:B0-----:R-:W-:-:S04]  /*3070*/  FADD R13, R17, R10 ;  /* 0x0000000a110d7221 */ /* 0x001fc80000000000 */
[----:B-1----:R-:W-:-:S04]  /*3080*/  FADD R10, R18, R13 ;  /* 0x0000000d120a7221 */ /* 0x002fc80000000000 */
[----:B--2---:R-:W-:-:S05]  /*3090*/  FADD R10, R19, R10 ;  /* 0x0000000a130a7221 */ /* 0x004fca0000000000 */
[----:B------:R-:W0:Y:S02]  /*30a0*/  SHFL.BFLY PT, R13, R10, 0x10, 0x1f ;  /* 0x0e001f000a0d7f89 */ /* 0x000e2400000e0000 */
[----:B0-----:R-:W-:-:S05]  /*30b0*/  FADD R12, R10, R13 ;  /* 0x0000000d0a0c7221 */ /* 0x001fca0000000000 */
[----:B------:R-:W-:Y:S01]  /*30c0*/  @!P5 STS [R121+0x2000], R12 ;  /* 0x0020000c7900d388 */ /* 0x000fe20000000800 */
[----:B------:R-:W-:Y:S06]  /*30d0*/  BAR.SYNC.DEFER_BLOCKING 0x0 ;  /* 0x0000000000007b1d */ /* 0x000fec0000010000 */
[----:B------:R-:W0:Y:S04]  /*30e0*/  @!P6 LDS R20, [R122+0x2000] ;  /* 0x002000007a14e984 */ /* 0x000e280000000800 */
[----:B0-----:R-:W0:Y:S02]  /*30f0*/  SHFL.BFLY PT, R13, R20, 0x1, 0x1f ;  /* 0x0c201f00140d7f89 */ /* 0x001e2400000e0000 */
[----:B0-----:R-:W-:-:S05]  /*3100*/  FADD R13, R20, R13 ;  /* 0x0000000d140d7221 */ /* 0x001fca0000000000 */
[----:B------:R0:W-:Y:S01]  /*3110*/  @P0 STS [R122+0x2000], R13 ;  /* 0x0020000d7a000388 */ /* 0x0001e20000000800 */
[----:B------:R-:W-:Y:S01]  /*3120*/  BAR.SYNC.DEFER_BLOCKING 0x0 ;  /* 0x0000000000007b1d */ /* 0x000fe20000010000 */
[----:B------:R-:W-:Y:S02]  /*3130*/  PRMT R12, RZ, 0x7610, R12 ;  /* 0x00007610ff0c7816 */ /* 0x000fe4000000000c */
[----:B------:R-:W-:Y:S02]  /*3140*/  PRMT R20, RZ, 0x7610, R20 ;  /* 0x00007610ff147816 */ /* 0x000fe40000000014 */
[----:B------:R-:W-:Y:S02]  /*3150*/  PRMT R25, RZ, 0x7610, R25 ;  /* 0x00007610ff197816 */ /* 0x000fe40000000019 */
[----:B------:R-:W-:Y:S02]  /*3160*/  PRMT R27, RZ, 0x7610, R27 ;  /* 0x00007610ff1b7816 */ /* 0x000fe4000000001b */
[----:B0-----:R-:W-:-:S02]  /*3170*/  PRMT R13, RZ, 0x7610, R13 ;  /* 0x00007610ff0d7816 */ /* 0x001fc4000000000d */
[----:B------:R-:W-:Y:S02]  /*3180*/  PRMT R29, RZ, 0x7610, R29 ;  /* 0x00007610ff1d7816 */ /* 0x000fe4000000001d */
[----:B------:R-:W-:Y:S02]  /*3190*/  PRMT R31, RZ, 0x7610, R31 ;  /* 0x00007610ff1f7816 */ /* 0x000fe4000000001f */
[----:B------:R-:W-:Y:S02]  /*31a0*/  PRMT R33, RZ, 0x7610, R33 ;  /* 0x00007610ff217816 */ /* 0x000fe40000000021 */
[----:B------:R-:W-:Y:S01]  /*31b0*/  PRMT R35, RZ, 0x7610, R35 ;  /* 0x00007610ff237816 */ /* 0x000fe20000000023 */
[----:B------:R-:W2:Y:S01]  /*31c0*/  @P3 LDG.E.U8 R188, desc[UR32][R80.64] ;  /* 0x0000002050bc3981 */ /* 0x000ea2000c1e1100 */
[----:B------:R-:W-:-:S03]  /*31d0*/  PRMT R191, RZ, 0x7610, R191 ;  /* 0x00007610ffbf7816 */ /* 0x000fc600000000bf */
[----:B------:R-:W3:Y:S01]  /*31e0*/  @P3 LDG.E.U8 R24, desc[UR32][R48.64] ;  /* 0x0000002030183981 */ /* 0x000ee2000c1e1100 */
[----:B------:R-:W-:-:S03]  /*31f0*/  PRMT R193, RZ, 0x7610, R193 ;  /* 0x00007610ffc17816 */ /* 0x000fc600000000c1 */
[----:B------:R-:W4:Y:S01]  /*3200*/  @P3 LDG.E.U8 R26, desc[UR32][R52.64] ;  /* 0x00000020341a3981 */ /* 0x000f22000c1e1100 */
[----:B------:R-:W-:-:S03]  /*3210*/  PRMT R195, RZ, 0x7610, R195 ;  /* 0x00007610ffc37816 */ /* 0x000fc600000000c3 */
[----:B------:R-:W5:Y:S01]  /*3220*/  @P3 LDG.E.U8 R12, desc[UR32][R56.64] ;  /* 0x00000020380c3981 */ /* 0x000f62000c1e1100 */
[----:B------:R-:W-:-:S03]  /*3230*/  PRMT R197, RZ, 0x7610, R197 ;  /* 0x00007610ffc57816 */ /* 0x000fc600000000c5 */
[----:B------:R-:W5:Y:S01]  /*3240*/  @P3 LDG.E.U8 R20, desc[UR32][R60.64] ;  /* 0x000000203c143981 */ /* 0x000f62000c1e1100 */
[----:B------:R-:W-:-:S03]  /*3250*/  PRMT R199, RZ, 0x7610, R199 ;  /* 0x00007610ffc77816 */ /* 0x000fc600000000c7 */
[----:B------:R-:W5:Y:S01]  /*3260*/  @P3 LDG.E.U8 R28, desc[UR32][R64.64] ;  /* 0x00000020401c3981 */ /* 0x000f62000c1e1100 */
[----:B------:R-:W-:-:S03]  /*3270*/  PRMT R201, RZ, 0x7610, R201 ;  /* 0x00007610ffc97816 */ /* 0x000fc600000000c9 */
[----:B------:R-:W5:Y:S01]  /*3280*/  @P3 LDG.E.U8 R30, desc[UR32][R68.64] ;  /* 0x00000020441e3981 */ /* 0x000f62000c1e1100 */
[----:B------:R-:W-:-:S03]  /*3290*/  PRMT R203, RZ, 0x7610, R203 ;  /* 0x00007610ffcb7816 */ /* 0x000fc600000000cb */
[----:B------:R-:W5:Y:S04]  /*32a0*/  @P3 LDG.E.U8 R32, desc[UR32][R72.64] ;  /* 0x0000002048203981 */ /* 0x000f68000c1e1100 */
        /* <DEDUP_REMOVED lines=24> */
[----:B------:R-:W0:Y:S01]  /*3430*/  LDS R180, [R123+0x2000] ;  /* 0x002000007bb47984 */ /* 0x000e220000000800 */
[----:B------:R-:W-:Y:S01]  /*3440*/  BAR.SYNC.DEFER_BLOCKING 0x0 ;  /* 0x0000000000007b1d */ /* 0x000fe20000010000 */
[C---:B------:R-:W-:Y:S01]  /*3450*/  IMAD.SHL.U32 R115, R44.reuse, 0x8, RZ ;  /* 0x000000082c737824 */ /* 0x040fe200078e00ff */
[----:B------:R-:W-:-:S02]  /*3460*/  LOP3.LUT R10, R44, 0x80, RZ, 0xc0, !PT ;  /* 0x000000802c0a7812 */ /* 0x000fc400078ec0ff */
[----:B------:R-:W-:Y:S02]  /*3470*/  LOP3.LUT R205, R44, 0x10, RZ, 0xc0, !PT ;  /* 0x000000102ccd7812 */ /* 0x000fe400078ec0ff */
[----:B------:R-:W-:Y:S02]  /*3480*/  LOP3.LUT R115, R115, 0x30, RZ, 0xc0, !PT ;  /* 0x0000003073737812 */ /* 0x000fe400078ec0ff */
[----:B------:R-:W-:Y:S01]  /*3490*/  F2FP.SATFINITE.E4M3.F32.PACK_AB_MERGE_C R7, R7, R4, RZ ;  /* 0x000000040707723e */ /* 0x000fe200048070ff */
[----:B------:R-:W-:Y:S01]  /*34a0*/  FADD R4, -R139, -INF ;  /* 0xff8000008b047421 */ /* 0x000fe20000000100 */
[----:B------:R-:W-:Y:S01]  /*34b0*/  LEA.HI R10, R10, R205, RZ, 0x1e ;  /* 0x000000cd0a0a7211 */ /* 0x000fe200078ff0ff */
[----:B------:R-:W-:Y:S01]  /*34c0*/  IMAD R115, R22, 0x20, R115 ;  /* 0x0000002016737824 */ /* 0x000fe200078e0273 */
[----:B------:R-:W-:Y:S02]  /*34d0*/  LEA R21, R21, UR14, 0x6 ;  /* 0x0000000e15157c11 */ /* 0x000fe4000f8e30ff */
[----:B------:R-:W-:-:S02]  /*34e0*/  F2FP.SATFINITE.E4M3.F32.PACK_AB_MERGE_C R8, R11, R8, RZ ;  /* 0x000000080b08723e */ /* 0x000fc400048070ff */
[----:B------:R-:W-:Y:S02]  /*34f0*/  LOP3.LUT R10, R115, R10, RZ, 0x3c, !PT ;  /* 0x0000000a730a7212 */ /* 0x000fe400078e3cff */
[----:B------:R-:W-:Y:S02]  /*3500*/  F2FP.SATFINITE.E4M3.F32.PACK_AB_MERGE_C R14, R15, R14, RZ ;  /* 0x0000000e0f0e723e */ /* 0x000fe400048070ff */
[----:B------:R-:W-:Y:S01]  /*3510*/  F2FP.SATFINITE.E4M3.F32.PACK_AB_MERGE_C R115, R19, R18, RZ ;  /* 0x000000121373723e */ /* 0x000fe200048070ff */
[----:B------:R-:W-:Y:S01]  /*3520*/  IMAD.IADD R138, R10, 0x1, R21 ;  /* 0x000000010a8a7824 */ /* 0x000fe200078e0215 */
[----:B------:R-:W-:Y:S02]  /*3530*/  F2FP.SATFINITE.E4M3.F32.PACK_AB_MERGE_C R113, R6, R113, R8 ;  /* 0x000000710671723e */ /* 0x000fe40004807008 */
[----:B------:R-:W-:Y:S02]  /*3540*/  F2FP.SATFINITE.E4M3.F32.PACK_AB_MERGE_C R112, R5, R112, R7 ;  /* 0x000000700570723e */ /* 0x000fe40004807007 */
[----:B------:R-:W-:-:S02]  /*3550*/  F2FP.SATFINITE.E4M3.F32.PACK_AB_MERGE_C R114, R9, R114, R14 ;  /* 0x000000720972723e */ /* 0x000fc4000480700e */
[----:B------:R-:W-:Y:S01]  /*3560*/  F2FP.SATFINITE.E4M3.F32.PACK_AB_MERGE_C R115, R17, R16, R115 ;  /* 0x000000101173723e */ /* 0x000fe20004807073 */
[----:B------:R-:W-:Y:S01]  /*3570*/  UIADD3 UR19, UPT, UPT, UR19, -0x40, URZ ;  /* 0xffffffc013137890 */ /* 0x000fe2000fffe0ff */
[----:B--2---:R1:W-:Y:S04]  /*3580*/  STS.U8 [R45+UR14+0x3000], R188 ;  /* 0x003000bc2d007988 */ /* 0x0043e8000800000e */
[----:B---3--:R-:W-:Y:S04]  /*3590*/  STS.U8 [R45+UR14+0x2000], R24 ;  /* 0x002000182d007988 */ /* 0x008fe8000800000e */
[----:B----4-:R-:W-:Y:S01]  /*35a0*/  STS.U8 [R45+UR14+0x2200], R26 ;  /* 0x0022001a2d007988 */ /* 0x010fe2000800000e */
[----:B-1----:R-:W-:-:S03]  /*35b0*/  FMUL R188, R4, 1.4426950216293334961 ;  /* 0x3fb8aa3b04bc7820 */ /* 0x002fc60000400000 */
[----:B-----5:R-:W-:Y:S04]  /*35c0*/  STS.U8 [R45+UR14+0x2400], R12 ;  /* 0x0024000c2d007988 */ /* 0x020fe8000800000e */
        /* <DEDUP_REMOVED lines=12> */
[----:B------:R1:W-:Y:S02]  /*3690*/  STS.U8 [R118+UR14+0x3100], R189 ;  /* 0x003100bd76007988 */ /* 0x0003e4000800000e */
[----:B-1----:R1:W2:Y:S02]  /*36a0*/  MUFU.EX2 R189, R188 ;  /* 0x000000bc00bd7308 */ /* 0x0022a40000000800 */
        /* <DEDUP_REMOVED lines=15> */
[----:B------:R1:W-:Y:S01]  /*37a0*/  STS.128 [R138+0x8000], R112 ;  /* 0x008000708a007388 */ /* 0x0003e20000000c00 */
[----:B---3--:R-:W3:Y:S01]  /*37b0*/  LDTM.16dp32bit_t0_t15.x32 R4, tmem[UR16] ;  /* 0x00000010000479ee */ /* 0x008ee20008a80000 */
[----:B------:R-:W4:Y:S01]  /*37c0*/  LDTM.16dp32bit_t16_t31.x32 R4, tmem[UR16+0x20] ;  /* 0x00002010000479ee */ /* 0x000f220008aa0000 */
[----:B------:R-:W-:Y:S01]  /*37d0*/  NOP ;  /* 0x0000000000007918 */ /* 0x000fe20000000000 */
[----:B0-2---:R-:W-:Y:S05]  /*37e0*/  @!P3 BRA `(.L_x_9) ;  /* 0x000000000088b947 */ /* 0x005fea0003800000 */
[C---:B---34-:R-:W-:Y:S01]  /*37f0*/  FMUL R4, R189.reuse, R4 ;  /* 0x00000004bd047220 */ /* 0x058fe20000400000 */
[C---:B------:R-:W-:Y:S01]  /*3800*/  FMUL R5, R189.reuse, R5 ;  /* 0x00000005bd057220 */ /* 0x040fe20000400000 */
        /* <DEDUP_REMOVED lines=29> */
[----:B------:R-:W-:-:S04]  /*39e0*/  FMUL R35, R189, R35 ;  /* 0x00000023bd237220 */ /* 0x000fc80000400000 */
[----:B------:R0:W-:Y:S01]  /*39f0*/  STTM.16dp32bit_t0_t15.x32 tmem[UR16], R4 ;  /* 0x00000004000079ed */ /* 0x0001e20008a80010 */
[----:B------:R0:W-:Y:S02]  /*3a00*/  STTM.16dp32bit_t16_t31.x32 tmem[UR16+0x20], R4 ;  /* 0x00002004000079ed */ /* 0x0001e40008aa0010 */
.L_x_9:
[----:B----4-:R-:W2:Y:S02]  /*3a10*/  FENCE.VIEW.ASYNC.T ;  /* 0x00000000000073c6 */ /* 0x010ea40000000200 */
[----:B--2---:R-:W-:Y:S01]  /*3a20*/  BAR.SYNC.DEFER_BLOCKING 0x0 ;  /* 0x0000000000007b1d */ /* 0x004fe20000010000 */
[----:B------:R-:W-:Y:S01]  /*3a30*/  UISETP.GE.AND UP1, UPT, UR19, 0x1, UPT ;  /* 0x000000011300788c */ /* 0x000fe2000bf26270 */
[----:B------:R-:W-:-:S04]  /*3a40*/  FADD R180, R189, R180 ;  /* 0x000000b4bdb47221 */ /* 0x000fc80000000000 */
[----:B------:R2:W-:Y:S06]  /*3a50*/  MEMBAR.ALL.CTA ;  /* 0x0000000000007992 */ /* 0x0005ec0000008000 */
[----:B--2---:R-:W2:Y:S02]  /*3a60*/  FENCE.VIEW.ASYNC.S ;  /* 0x00000000000073c6 */ /* 0x004ea40000000000 */
[----:B--2---:R-:W-:Y:S06]  /*3a70*/  BAR.SYNC.DEFER_BLOCKING 0x0 ;  /* 0x0000000000007b1d */ /* 0x004fec0000010000 */
[----:B------:R-:W-:Y:S05]  /*3a80*/  @!P4 BRA `(.L_x_10) ;  /* 0x000000000064c947 */ /* 0x000fea0003800000 */
[----:B------:R-:W-:Y:S02]  /*3a90*/  UIADD3 UR4, UPT, UPT, UR14, 0x8000, URZ ;  /* 0x000080000e047890 */ /* 0x000fe4000fffe0ff */
[----:B------:R-:W-:Y:S02]  /*3aa0*/  UIADD3 UR5, UPT, UPT, UR14, 0x2000, URZ ;  /* 0x000020000e057890 */ /* 0x000fe4000fffe0ff */
[----:B------:R-:W-:Y:S02]  /*3ab0*/  USHF.R.U32.HI UR4, URZ, 0x4, UR4 ;  /* 0x00000004ff047899 */ /* 0x000fe40008011604 */
[----:B------:R-:W-:Y:S02]  /*3ac0*/  USHF.R.U32.HI UR5, URZ, 0x4, UR5 ;  /* 0x00000004ff057899 */ /* 0x000fe40008011605 */
[----:B------:R-:W-:Y:S02]  /*3ad0*/  USGXT.U32 UR6, UR4, 0xe ;  /* 0x0000000e0406789a */ /* 0x000fe40008000000 */
[----:B------:R-:W-:Y:S01]  /*3ae0*/  USGXT.U32 UR8, UR5, 0xe ;  /* 0x0000000e0508789a */ /* 0x000fe20008000000 */
[----:B------:R-:W-:Y:S01]  /*3af0*/  UMOV UR20, 0xfffffffe ;  /* 0xfffffffe00147882 */ /* 0x000fe20000000000 */
[----:B------:R-:W-:Y:S01]  /*3b00*/  UMOV UR21, 0x7fffbfdf ;  /* 0x7fffbfdf00157882 */ /* 0x000fe20000000000 */
[----:B------:R-:W-:Y:S01]  /*3b10*/  UMOV UR7, URZ ;  /* 0x000000ff00077c82 */ /* 0x000fe20008000000 */
[----:B------:R-:W-:Y:S01]  /*3b20*/  UMOV UR9, URZ ;  /* 0x000000ff00097c82 */ /* 0x000fe20008000000 */
[----:B------:R-:W-:-:S02]  /*3b30*/  UIADD3.64 UR24, UPT, UPT, UR6, -UR20, URZ ;  /* 0x8000001406187297 */ /* 0x000fc4000fffe0ff */
[----:B------:R-:W-:Y:S01]  /*3b40*/  UIADD3.64 UR20, UPT, UPT, UR8, -UR20, URZ ;  /* 0x8000001408147297 */ /* 0x000fe2000fffe0ff */
[----:B------:R-:W-:Y:S01]  /*3b50*/  UMOV UR26, 0x0 ;  /* 0x00000000001a7882 */ /* 0x000fe20000000000 */
[----:B------:R-:W-:Y:S01]  /*3b60*/  UMOV UR27, 0x4200010 ;  /* 0x04200010001b7882 */ /* 0x000fe20000000000 */
[----:B------:R-:W-:Y:S01]  /*3b70*/  UMOV UR4, UR12 ;  /* 0x0000000c00047c82 */ /* 0x000fe20008000000 */
[----:B------:R-:W-:Y:S01]  /*3b80*/  UMOV UR5, URZ ;  /* 0x000000ff00057c82 */ /* 0x000fe20008000000 */
[----:B------:R-:W-:Y:S01]  /*3b90*/  UMOV UR7, 0x80004020 ;  /* 0x8000402000077882 */ /* 0x000fe20000000000 */
[----:B------:R-:W-:Y:S01]  /*3ba0*/  UMOV UR9, 0x80004020 ;  /* 0x8000402000097882 */ /* 0x000fe20000000000 */
[----:B------:R-:W-:Y:S01]  /*3bb0*/  UMOV UR28, 0x0 ;  /* 0x00000000001c7882 */ /* 0x000fe20000000000 */
[----:B------:R-:W-:Y:S01]  /*3bc0*/  UMOV UR29, 0x4200010 ;  /* 0x04200010001d7882 */ /* 0x000fe20000000000 */
[----:B------:R-:W-:Y:S01]  /*3bd0*/  UMOV UR4, UR4 ;  /* 0x0000000400047c82 */ /* 0x000fe20008000000 */
[----:B------:R2:W-:Y:S01]  /*3be0*/  UTCQMMA gdesc[UR6], gdesc[UR8], tmem[UR15], tmem[UR26], idesc[UR27], UPT ;  /* 0x00ff1a08060075ea */ /* 0x0005e2000b80030f */
[----:B------:R2:W-:Y:S01]  /*3bf0*/  UTCQMMA gdesc[UR24], gdesc[UR20], tmem[UR15], tmem[UR28], idesc[UR29], UPT ;  /* 0x00ff1c14180075ea */ /* 0x0005e2000b80030f */
[----:B------:R2:W-:Y:S01]  /*3c00*/  UTCBAR [UR4], URZ ;  /* 0x000000ff040073e9 */ /* 0x0005e200080000ff */
[----:B------:R-:W-:Y:S01]  /*3c10*/  NOP ;  /* 0x0000000000007918 */ /* 0x000fe20000000000 */
.L_x_10:
[----:B------:R-:W-:Y:S01]  /*3c20*/  FSEL R139, R139, -INF , P3 ;  /* 0xff8000008b8b7808 */ /* 0x000fe20001800000 */
[----:B--2---:R-:W-:Y:S01]  /*3c30*/  UMOV UR6, URZ ;  /* 0x000000ff00067c82 */ /* 0x004fe20008000000 */
[----:B------:R-:W-:Y:S01]  /*3c40*/  FSEL R180, R180, 1, P3 ;  /* 0x3f800000b4b47808 */ /* 0x000fe20001800000 */
[----:B------:R-:W-:Y:S06]  /*3c50*/  BRA.U !UP1, `(.L_x_11) ;  /* 0x0000002109487547 */ /* 0x000fec000b800000 */
[----:B------:R-:W-:Y:S01]  /*3c60*/  USHF.R.U32.HI UR26, URZ, 0x4, UR14 ;  /* 0x00000004ff1a7899 */ /* 0x000fe2000801160e */
[----:B------:R-:W-:Y:S01]  /*3c70*/  IMAD.SHL.U32 R181, R181, 0x40, RZ ;  /* 0x00000040b5b57824 */ /* 0x000fe200078e00ff */
[----:B------:R-:W-:Y:S01]  /*3c80*/  USHF.R.U32.HI UR28, URZ, 0x4, UR10 ;  /* 0x00000004ff1c7899 */ /* 0x000fe2000801160a */
[----:B0--3--:R-:W-:Y:S01]  /*3c90*/  IMAD.MOV.U32 R20, RZ, RZ, R139 ;  /* 0x000000ffff147224 */ /* 0x009fe200078e008b */
[----:B------:R-:W-:Y:S01]  /*3ca0*/  UIADD3 UR8, UPT, UPT, UR14, 0x8000, URZ ;  /* 0x000080000e087890 */ /* 0x000fe2000fffe0ff */
[----:B------:R-:W-:Y:S01]  /*3cb0*/  IMAD.MOV.U32 R27, RZ, RZ, RZ ;  /* 0x000000ffff1b7224 */ /* 0x000fe200078e00ff */
[----:B------:R-:W-:Y:S01]  /*3cc0*/  USGXT.U32 UR26, UR26, 0xe ;  /* 0x0000000e1a1a789a */ /* 0x000fe20008000000 */
[----:B------:R-:W-:Y:S01]  /*3cd0*/  IMAD.MOV.U32 R189, RZ, RZ, R181 ;  /* 0x000000ffffbd7224 */ /* 0x000fe200078e00b5 */
[----:B------:R-:W-:Y:S02]  /*3ce0*/  USGXT.U32 UR28, UR28, 0xe ;  /* 0x0000000e1c1c789a */ /* 0x000fe40008000000 */
[----:B------:R-:W-:-:S02]  /*3cf0*/  UIADD3 UR4, UPT, UPT, UR14, 0x6000, URZ ;  /* 0x000060000e047890 */ /* 0x000fc4000fffe0ff */
[----:B------:R-:W-:Y:S02]  /*3d00*/  USHF.R.U32.HI UR8, URZ, 0x4, UR8 ;  /* 0x00000004ff087899 */ /* 0x000fe40008011608 */
[----:B------:R-:W-:Y:S02]  /*3d10*/  UIADD3 UR22, UP3, UPT, UR26, 0x80, URZ ;  /* 0x000000801a167890 */ /* 0x000fe4000ff7e0ff */
[----:B------:R-:W-:Y:S02]  /*3d20*/  UIADD3 UR20, UP2, UPT, UR28, 0x2, URZ ;  /* 0x000000021c147890 */ /* 0x000fe4000ff5e0ff */
[----:B------:R-:W-:Y:S02]  /*3d30*/  USHF.R.U32.HI UR4, URZ, 0x4, UR4 ;  /* 0x00000004ff047899 */ /* 0x000fe40008011604 */
[----:B------:R-:W-:Y:S02]  /*3d40*/  USGXT.U32 UR30, UR8, 0xe ;  /* 0x0000000e081e789a */ /* 0x000fe40008000000 */
[----:B------:R-:W-:Y:S01]  /*3d50*/  USHF.L.U32 UR9, UR23, 0x6, URZ ;  /* 0x0000000617097899 */ /* 0x000fe200080006ff */
[----:B------:R-:W-:Y:S01]  /*3d60*/  UMOV UR6, URZ ;  /* 0x000000ff00067c82 */ /* 0x000fe20008000000 */
[----:B------:R-:W-:Y:S01]  /*3d70*/  UMOV UR5, URZ ;  /* 0x000000ff00057c82 */ /* 0x000fe20008000000 */
[----:B------:R-:W-:-:S02]  /*3d80*/  UIADD3.X UR23, UPT, UPT, UR6, -0x7fffbfe0, URZ, UP3, !UPT ;  /* 0x8000402006177890 */ /* 0x000fc40009ffe4ff */
[----:B------:R-:W-:Y:S02]  /*3d90*/  UIADD3.X UR21, UPT, UPT, UR5, 0x40004040, URZ, UP2, !UPT ;  /* 0x4000404005157890 */ /* 0x000fe400097fe4ff */
[----:B------:R-:W-:Y:S02]  /*3da0*/  USGXT.U32 UR4, UR4, 0xe ;  /* 0x0000000e0404789a */ /* 0x000fe40008000000 */
[----:B------:R-:W-:Y:S02]  /*3db0*/  UIADD3 UR44, UP2, UPT, UR22, 0x80, URZ ;  /* 0x00000080162c7890 */ /* 0x000fe4000ff5e0ff */
[----:B------:R-:W-:Y:S02]  /*3dc0*/  UIADD3 UR42, UP3, UPT, UR22, 0x100, URZ ;  /* 0x00000100162a7890 */ /* 0x000fe4000ff7e0ff */
[----:B------:R-:W-:Y:S01]  /*3dd0*/  UIADD3 UR40, UP4, UPT, UR30, 0x2, URZ ;  /* 0x000000021e287890 */ /* 0x000fe2000ff9e0ff */
[----:B------:R-:W-:Y:S01]  /*3de0*/  UMOV UR7, URZ ;  /* 0x000000ff00077c82 */ /* 0x000fe20008000000 */
[----:B------:R-:W-:Y:S01]  /*3df0*/  UMOV UR24, 0xfffffffe ;  /* 0xfffffffe00187882 */ /* 0x000fe20000000000 */
[----:B------:R-:W-:Y:S01]  /*3e00*/  UMOV UR25, 0x7fffbfdf ;  /* 0x7fffbfdf00197882 */ /* 0x000fe20000000000 */
[----:B------:R-:W-:Y:S01]  /*3e10*/  UISETP.NE.U32.AND UP1, UPT, UR11, URZ, UPT ;  /* 0x000000ff0b00728c */ /* 0x000fe2000bf25070 */
[----:B------:R-:W0:Y:S01]  /*3e20*/  LDCU UR50, c[0x0][0x3a8] ;  /* 0x00007500ff3277ac */ /* 0x000e220008000800 */
[----:B------:R-:W-:-:S02]  /*3e30*/  UIADD3.X UR45, UPT, UPT, UR23, URZ, URZ, UP2, !UPT ;  /* 0x000000ff172d7290 */ /* 0x000fc400097fe4ff */
[----:B------:R-:W-:Y:S02]  /*3e40*/  UIADD3.X UR43, UPT, UPT, UR23, URZ, URZ, UP3, !UPT ;  /* 0x000000ff172b7290 */ /* 0x000fe40009ffe4ff */
[----:B------:R-:W-:Y:S02]  /*3e50*/  UIADD3.X UR41, UPT, UPT, UR7, -0x7fffbfe0, URZ, UP4, !UPT ;  /* 0x8000402007297890 */ /* 0x000fe4000a7fe4ff */
[----:B------:R-:W-:Y:S02]  /*3e60*/  UIADD3.64 UR24, UPT, UPT, UR4, -UR24, URZ ;  /* 0x8000001804187297 */ /* 0x000fe4000fffe0ff */
[----:B------:R-:W-:Y:S02]  /*3e70*/  UIADD3.64 UR46, UPT, UPT, UR20, 0x2, URZ ;  /* 0x00000002142e7897 */ /* 0x000fe4000fffe0ff */
[----:B------:R-:W-:Y:S01]  /*3e80*/  UIADD3.64 UR48, UPT, UPT, UR20, 0x4, URZ ;  /* 0x0000000414307897 */ /* 0x000fe2000fffe0ff */
[----:B------:R-:W-:Y:S01]  /*3e90*/  UMOV UR38, 0x1 ;  /* 0x0000000100267882 */ /* 0x000fe20000000000 */
[----:B------:R-:W-:Y:S01]  /*3ea0*/  UMOV UR8, URZ ;  /* 0x000000ff00087c82 */ /* 0x000fe20008000000 */
[----:B------:R-:W-:-:S09]  /*3eb0*/  UMOV UR39, UR9 ;  /* 0x0000000900277c82 */ /* 0x000fd20008000000 */
.L_x_16:
[----:B-1----:R-:W-:Y:S02]  /*3ec0*/  SHF.R.S32.HI R191, RZ, 0x1f, R189 ;  /* 0x0000001fffbf7819 */ /* 0x002fe400000114bd */
[C---:B------:R-:W-:Y:S02]  /*3ed0*/  IADD3 R4, P4, PT, R189.reuse, R186, RZ ;  /* 0x000000babd047210 */ /* 0x040fe40007f9e0ff */
[----:B------:R-:W-:-:S03]  /*3ee0*/  IADD3 R6, P3, PT, R189, R176, RZ ;  /* 0x000000b0bd067210 */ /* 0x000fc60007f7e0ff */
[----:B------:R-:W-:Y:S01]  /*3ef0*/  IMAD.X R5, R191, 0x1, R187, P4 ;  /* 0x00000001bf057824 */ /* 0x000fe200020e06bb */
[----:B------:R-:W-:Y:S01]  /*3f00*/  IADD3 R8, P4, PT, R189, R168, RZ ;  /* 0x000000a8bd087210 */ /* 0x000fe20007f9e0ff */
[----:B------:R-:W-:Y:S01]  /*3f10*/  IMAD.X R7, R191, 0x1, R177, P3 ;  /* 0x00000001bf077824 */ /* 0x000fe200018e06b1 */
[----:B------:R-:W-:Y:S02]  /*3f20*/  IADD3 R10, P3, PT, R189, R160, RZ ;  /* 0x000000a0bd0a7210 */ /* 0x000fe40007f7e0ff */
[----:B------:R1:W2:Y:S01]  /*3f30*/  LDG.E.U8 R24, desc[UR32][R4.64] ;  /* 0x0000002004187981 */ /* 0x0002a2000c1e1100 */
[----:B------:R-:W-:Y:S01]  /*3f40*/  IMAD.X R9, R191, 0x1, R169, P4 ;  /* 0x00000001bf097824 */ /* 0x000fe200020e06a9 */
[----:B------:R-:W-:Y:S01]  /*3f50*/  IADD3 R12, P4, PT, R189, R152, RZ ;  /* 0x00000098bd0c7210 */ /* 0x000fe20007f9e0ff */
[----:B------:R-:W-:Y:S01]  /*3f60*/  IMAD.X R11, R191, 0x1, R161, P3 ;  /* 0x00000001bf0b7824 */ /* 0x000fe200018e06a1 */
[----:B------:R-:W-:Y:S01]  /*3f70*/  IADD3 R14, P3, PT, R189, R144, RZ ;  /* 0x00000090bd0e7210 */ /* 0x000fe20007f7e0ff */
[----:B------:R3:W4:Y:S02]  /*3f80*/  LDG.E.U8 R28, desc[UR32][R6.64] ;  /* 0x00000020061c7981 */ /* 0x000724000c1e1100 */
[----:B------:R-:W-:Y:S01]  /*3f90*/  IMAD.X R13, R191, 0x1, R153, P4 ;  /* 0x00000001bf0d7824 */ /* 0x000fe200020e0699 */
[----:B------:R-:W-:Y:S01]  /*3fa0*/  IADD3 R16, P4, PT, R189, R134, RZ ;  /* 0x00000086bd107210 */ /* 0x000fe20007f9e0ff */
[----:B------:R-:W-:Y:S01]  /*3fb0*/  IMAD.X R15, R191, 0x1, R145, P3 ;  /* 0x00000001bf0f7824 */ /* 0x000fe200018e0691 */
[----:B------:R-:W-:Y:S01]  /*3fc0*/  IADD3 R18, P3, PT, R189, R126, RZ ;  /* 0x0000007ebd127210 */ /* 0x000fe20007f7e0ff */
[----:B------:R5:W4:Y:S02]  /*3fd0*/  LDG.E.U8 R32, desc[UR32][R8.64] ;  /* 0x0000002008207981 */ /* 0x000b24000c1e1100 */
[----:B------:R-:W-:Y:S01]  /*3fe0*/  IMAD.X R17, R191, 0x1, R135, P4 ;  /* 0x00000001bf117824 */ /* 0x000fe200020e0687 */
[----:B-1----:R-:W-:Y:S01]  /*3ff0*/  IADD3 R4, P4, PT, R189, R184, RZ ;  /* 0x000000b8bd047210 */ /* 0x002fe20007f9e0ff */
[----:B------:R-:W-:Y:S01]  /*4000*/  IMAD.X R19, R191, 0x1, R127, P3 ;  /* 0x00000001bf137824 */ /* 0x000fe200018e067f */
[----:B---3--:R-:W-:Y:S01]  /*4010*/  IADD3 R6, P3, PT, R189, R174, RZ ;  /* 0x000000aebd067210 */ /* 0x008fe20007f7e0ff */
[----:B------:R1:W3:Y:S02]  /*4020*/  LDG.E.U8 R112, desc[UR32][R10.64] ;  /* 0x000000200a707981 */ /* 0x0002e4000c1e1100 */
[----:B------:R-:W-:-:S02]  /*4030*/  IMAD.X R5, R191, 0x1, R185, P4 ;  /* 0x00000001bf057824 */ /* 0x000fc400020e06b9 */
[----:B------:R-:W-:Y:S01]  /*4040*/  IMAD.X R7, R191, 0x1, R175, P3 ;  /* 0x00000001bf077824 */ /* 0x000fe200018e06af */
[C---:B-----5:R-:W-:Y:S01]  /*4050*/  IADD3 R8, P4, PT, R189.reuse, R166, RZ ;  /* 0x000000a6bd087210 */ /* 0x060fe20007f9e0ff */
[----:B------:R5:W3:Y:S01]  /*4060*/  LDG.E.U8 R192, desc[UR32][R12.64] ;  /* 0x000000200cc07981 */ /* 0x000ae2000c1e1100 */
[----:B-1----:R-:W-:-:S03]  /*4070*/  IADD3 R10, P3, PT, R189, R158, RZ ;  /* 0x0000009ebd0a7210 */ /* 0x002fc60007f7e0ff */
[----:B------:R1:W3:Y:S01]  /*4080*/  LDG.E.U8 R196, desc[UR32][R14.64] ;  /* 0x000000200ec47981 */ /* 0x0002e2000c1e1100 */
[C---:B------:R-:W-:Y:S02]  /*4090*/  IMAD.X R9, R191.reuse, 0x1, R167, P4 ;  /* 0x00000001bf097824 */ /* 0x040fe400020e06a7 */
[----:B------:R-:W-:Y:S01]  /*40a0*/  IMAD.X R11, R191, 0x1, R159, P3 ;  /* 0x00000001bf0b7824 */ /* 0x000fe200018e069f */
[C---:B-----5:R-:W-:Y:S01]  /*40b0*/  IADD3 R12, P4, PT, R189.reuse, R150, RZ ;  /* 0x00000096bd0c7210 */ /* 0x060fe20007f9e0ff */
[----:B------:R5:W3:Y:S01]  /*40c0*/  LDG.E.U8 R200, desc[UR32][R18.64] ;  /* 0x0000002012c87981 */ /* 0x000ae2000c1e1100 */
[----:B-1----:R-:W-:-:S03]  /*40d0*/  IADD3 R14, P3, PT, R189, R142, RZ ;  /* 0x0000008ebd0e7210 */ /* 0x002fc60007f7e0ff */
[C---:B------:R-:W-:Y:S01]  /*40e0*/  IMAD.X R13, R191.reuse, 0x1, R151, P4 ;  /* 0x00000001bf0d7824 */ /* 0x040fe200020e0697 */
[----:B------:R1:W3:Y:S01]  /*40f0*/  LDG.E.U8 R21, desc[UR32][R4.64] ;  /* 0x0000002004157981 */ /* 0x0002e2000c1e1100 */
[----:B------:R-:W-:Y:S01]  /*4100*/  IMAD.X R15, R191, 0x1, R143, P3 ;  /* 0x00000001bf0f7824 */ /* 0x000fe200018e068f */
[C---:B-----5:R-:W-:Y:S02]  /*4110*/  IADD3 R18, P4, PT, R189.reuse, R132, RZ ;  /* 0x00000084bd127210 */ /* 0x060fe40007f9e0ff */
[----:B------:R5:W3:Y:S01]  /*4120*/  LDG.E.U8 R29, desc[UR32][R6.64] ;  /* 0x00000020061d7981 */ /* 0x000ae2000c1e1100 */
[----:B------:R-:W-:Y:S02]  /*4130*/  IADD3 R22, P3, PT, R189, R124, RZ ;  /* 0x0000007cbd167210 */ /* 0x000fe40007f7e0ff */
[----:B------:R-:W-:Y:S01]  /*4140*/  IMAD.X R19, R191, 0x1, R133, P4 ;  /* 0x00000001bf137824 */ /* 0x000fe200020e0685 */
[----:B-1----:R-:W-:Y:S02]  /*4150*/  IADD3 R4, P4, PT, R189, R182, RZ ;  /* 0x000000b6bd047210 */ /* 0x002fe40007f9e0ff */
[----:B------:R-:W-:Y:S01]  /*4160*/  IMAD.X R23, R191, 0x1, R125, P3 ;  /* 0x00000001bf177824 */ /* 0x000fe200018e067d */
[----:B------:R1:W3:Y:S01]  /*4170*/  LDG.E.U8 R31, desc[UR32][R8.64] ;  /* 0x00000020081f7981 */ /* 0x0002e2000c1e1100 */
[----:B-----5:R-:W-:-:S03]  /*4180*/  IADD3 R6, P3, PT, R189, R172, RZ ;  /* 0x000000acbd067210 */ /* 0x020fc60007f7e0ff */
[----:B------:R5:W3:Y:S01]  /*4190*/  LDG.E.U8 R33, desc[UR32][R10.64] ;  /* 0x000000200a217981 */ /* 0x000ae2000c1e1100 */
[C---:B------:R-:W-:Y:S02]  /*41a0*/  IMAD.X R5, R191.reuse, 0x1, R183, P4 ;  /* 0x00000001bf057824 */ /* 0x040fe400020e06b7 */
[----:B------:R-:W-:Y:S01]  /*41b0*/  IMAD.X R7, R191, 0x1, R173, P3 ;  /* 0x00000001bf077824 */ /* 0x000fe200018e06ad */
[----:B------:R0:W3:Y:S01]  /*41c0*/  LDG.E.U8 R198, desc[UR32][R16.64] ;  /* 0x0000002010c67981 */ /* 0x0000e2000c1e1100 */
[----:B-1----:R-:W-:-:S03]  /*41d0*/  IADD3 R8, P4, PT, R189, R164, RZ ;  /* 0x000000a4bd087210 */ /* 0x002fc60007f9e0ff */
[----:B------:R1:W3:Y:S01]  /*41e0*/  LDG.E.U8 R115, desc[UR32][R18.64] ;  /* 0x0000002012737981 */ /* 0x0002e2000c1e1100 */
[----:B-----5:R-:W-:Y:S01]  /*41f0*/  IADD3 R10, P3, PT, R189, R156, RZ ;  /* 0x0000009cbd0a7210 */ /* 0x020fe20007f7e0ff */
[C---:B------:R-:W-:Y:S02]  /*4200*/  IMAD.X R9, R191.reuse, 0x1, R165, P4 ;  /* 0x00000001bf097824 */ /* 0x040fe400020e06a5 */
[----:B------:R5:W3:Y:S02]  /*4210*/  LDG.E.U8 R139, desc[UR32][R22.64] ;  /* 0x00000020168b7981 */ /* 0x000ae4000c1e1100 */
[----:B------:R-:W-:Y:S01]  /*4220*/  IMAD.X R11, R191, 0x1, R157, P3 ;  /* 0x00000001bf0b7824 */ /* 0x000fe200018e069d */
[C---:B0-----:R-:W-:Y:S01]  /*4230*/  IADD3 R16, P4, PT, R189.reuse, R148, RZ ;  /* 0x00000094bd107210 */ /* 0x041fe20007f9e0ff */
[----:B------:R0:W3:Y:S01]  /*4240*/  LDG.E.U8 R26, desc[UR32][R4.64] ;  /* 0x00000020041a7981 */ /* 0x0000e2000c1e1100 */
[----:B-1----:R-:W-:-:S03]  /*4250*/  IADD3 R18, P3, PT, R189, R140, RZ ;  /* 0x0000008cbd127210 */ /* 0x002fc60007f7e0ff */
[----:B------:R-:W-:Y:S01]  /*4260*/  IMAD.X R17, R191, 0x1, R149, P4 ;  /* 0x00000001bf117824 */ /* 0x000fe200020e0695 */
[----:B------:R1:W3:Y:S01]  /*4270*/  LDG.E.U8 R35, desc[UR32][R12.64] ;  /* 0x000000200c237981 */ /* 0x0002e2000c1e1100 */
[----:B-----5:R-:W-:Y:S01]  /*4280*/  IADD3 R22, P4, PT, R189, R130, RZ ;  /* 0x00000082bd167210 */ /* 0x020fe20007f9e0ff */
[----:B------:R-:W-:Y:S02]  /*4290*/  IMAD.X R19, R191, 0x1, R141, P3 ;  /* 0x00000001bf137824 */ /* 0x000fe400018e068d */
[----:B------:R5:W3:Y:S01]  /*42a0*/  LDG.E.U8 R30, desc[UR32][R6.64] ;  /* 0x00000020061e7981 */ /* 0x000ae2000c1e1100 */
[----:B0-----:R-:W-:Y:S01]  /*42b0*/  IADD3 R4, P3, PT, R189, R116, RZ ;  /* 0x00000074bd047210 */ /* 0x001fe20007f7e0ff */
[C---:B------:R-:W-:Y:S02]  /*42c0*/  IMAD.X R23, R191.reuse, 0x1, R131, P4 ;  /* 0x00000001bf177824 */ /* 0x040fe400020e0683 */
[----:B------:R0:W3:Y:S02]  /*42d0*/  LDG.E.U8 R113, desc[UR32][R14.64] ;  /* 0x000000200e717981 */ /* 0x0000e4000c1e1100 */
[----:B------:R-:W-:Y:S01]  /*42e0*/  IMAD.X R5, R191, 0x1, R117, P3 ;  /* 0x00000001bf057824 */ /* 0x000fe200018e0675 */
[C---:B-1----:R-:W-:Y:S01]  /*42f0*/  IADD3 R12, P3, PT, R189.reuse, R170, RZ ;  /* 0x000000aabd0c7210 */ /* 0x042fe20007f7e0ff */
[----:B------:R1:W3:Y:S01]  /*4300*/  LDG.E.U8 R194, desc[UR32][R16.64] ;  /* 0x0000002010c27981 */ /* 0x0002e2000c1e1100 */
[----:B-----5:R-:W-:-:S03]  /*4310*/  IADD3 R6, P4, PT, R189, R178, RZ ;  /* 0x000000b2bd067210 */ /* 0x020fc60007f9e0ff */
[C---:B------:R-:W-:Y:S01]  /*4320*/  IMAD.X R13, R191.reuse, 0x1, R171, P3 ;  /* 0x00000001bf0d7824 */ /* 0x040fe200018e06ab */
[----:B------:R5:W3:Y:S01]  /*4330*/  LDG.E.U8 R34, desc[UR32][R8.64] ;  /* 0x0000002008227981 */ /* 0x000ae2000c1e1100 */
[----:B------:R-:W-:Y:S01]  /*4340*/  IMAD.X R7, R191, 0x1, R179, P4 ;  /* 0x00000001bf077824 */ /* 0x000fe200020e06b3 */
[C---:B0-----:R-:W-:Y:S02]  /*4350*/  IADD3 R14, P4, PT, R189.reuse, R162, RZ ;  /* 0x000000a2bd0e7210 */ /* 0x041fe40007f9e0ff */
[----:B------:R0:W3:Y:S01]  /*4360*/  LDG.E.U8 R114, desc[UR32][R10.64] ;  /* 0x000000200a727981 */ /* 0x0000e2000c1e1100 */
[----:B-1----:R-:W-:Y:S02]  /*4370*/  IADD3 R16, P3, PT, R189, R154, RZ ;  /* 0x0000009abd107210 */ /* 0x002fe40007f7e0ff */
[C---:B------:R-:W-:Y:S01]  /*4380*/  IMAD.X R15, R191.reuse, 0x1, R163, P4 ;  /* 0x00000001bf0f7824 */ /* 0x040fe200020e06a3 */
[----:B------:R1:W3:Y:S02]  /*4390*/  LDG.E.U8 R202, desc[UR32][R4.64] ;  /* 0x0000002004ca7981 */ /* 0x0002e4000c1e1100 */
[----:B------:R-:W-:Y:S01]  /*43a0*/  IMAD.X R17, R191, 0x1, R155, P3 ;  /* 0x00000001bf117824 */ /* 0x000fe200018e069b */
[C---:B-----5:R-:W-:Y:S01]  /*43b0*/  IADD3 R8, P4, PT, R189.reuse, R146, RZ ;  /* 0x00000092bd087210 */ /* 0x060fe20007f9e0ff */
[----:B------:R5:W3:Y:S01]  /*43c0*/  LDG.E.U8 R25, desc[UR32][R6.64] ;  /* 0x0000002006197981 */ /* 0x000ae2000c1e1100 */
[----:B0-----:R-:W-:-:S03]  /*43d0*/  IADD3 R10, P3, PT, R189, R136, RZ ;  /* 0x00000088bd0a7210 */ /* 0x001fc60007f7e0ff */
[C---:B------:R-:W-:Y:S01]  /*43e0*/  IMAD.X R9, R191.reuse, 0x1, R147, P4 ;  /* 0x00000001bf097824 */ /* 0x040fe200020e0693 */
[----:B------:R-:W3:Y:S01]  /*43f0*/  LDG.E.U8 R18, desc[UR32][R18.64] ;  /* 0x0000002012127981 */ /* 0x000ee2000c1e1100 */
[----:B------:R-:W-:Y:S01]  /*4400*/  IMAD.X R11, R191, 0x1, R137, P3 ;  /* 0x00000001bf0b7824 */ /* 0x000fe200018e0689 */
[C---:B-1----:R-:W-:Y:S02]  /*4410*/  IADD3 R4, P4, PT, R189.reuse, R128, RZ ;  /* 0x00000080bd047210 */ /* 0x042fe40007f9e0ff */
[----:B------:R-:W3:Y:S01]  /*4420*/  LDG.E.U8 R22, desc[UR32][R22.64] ;  /* 0x0000002016167981 */ /* 0x000ee2000c1e1100 */
[----:B-----5:R-:W-:Y:S02]  /*4430*/  IADD3 R6, P3, PT, R189, R46, RZ ;  /* 0x0000002ebd067210 */ /* 0x020fe40007f7e0ff */
[C---:B------:R-:W-:Y:S01]  /*4440*/  IMAD.X R5, R191.reuse, 0x1, R129, P4 ;  /* 0x00000001bf057824 */ /* 0x040fe200020e0681 */
[----:B------:R-:W5:Y:S02]  /*4450*/  LDG.E.U8 R13, desc[UR32][R12.64] ;  /* 0x000000200c0d7981 */ /* 0x000f64000c1e1100 */
[----:B------:R-:W-:-:S02]  /*4460*/  IMAD.X R7, R191, 0x1, R47, P3 ;  /* 0x00000001bf077824 */ /* 0x000fc400018e062f */
[----:B------:R-:W5:Y:S04]  /*4470*/  LDG.E.U8 R15, desc[UR32][R14.64] ;  /* 0x000000200e0f7981 */ /* 0x000f68000c1e1100 */
[----:B------:R-:W5:Y:S04]  /*4480*/  LDG.E.U8 R17, desc[UR32][R16.64] ;  /* 0x0000002010117981 */ /* 0x000f68000c1e1100 */
[----:B------:R-:W5:Y:S04]  /*4490*/  LDG.E.U8 R9, desc[UR32][R8.64] ;  /* 0x0000002008097981 */ /* 0x000f68000c1e1100 */
[----:B------:R-:W5:Y:S04]  /*44a0*/  LDG.E.U8 R11, desc[UR32][R10.64] ;  /* 0x000000200a0b7981 */ /* 0x000f68000c1e1100 */
[----:B------:R-:W5:Y:S04]  /*44b0*/  LDG.E.U8 R5, desc[UR32][R4.64] ;  /* 0x0000002004057981 */ /* 0x000f68000c1e1100 */
[----:B------:R-:W5:Y:S01]  /*44c0*/  LDG.E.U8 R7, desc[UR32][R6.64] ;  /* 0x0000002006077981 */ /* 0x000f62000c1e1100 */
[----:B------:R-:W-:-:S02]  /*44d0*/  UMOV UR10, 0x1 ;  /* 0x00000001000a7882 */ /* 0x000fc40000000000 */
[----:B------:R-:W-:-:S04]  /*44e0*/  @!UP0 UIADD3 UR10, UPT, UPT, -UR10, 0x100000, URZ ;  /* 0x001000000a0a8890 */ /* 0x000fc8000fffe1ff */
[----:B------:R-:W-:Y:S02]  /*44f0*/  @!UP0 USHF.L.U32 UR11, UR10, 0xb, URZ ;  /* 0x0000000b0a0b8899 */ /* 0x000fe400080006ff */
[----:B------:R-:W-:Y:S01]  /*4500*/  @!UP0 USHF.L.U32 UR10, UR10, 0x1, URZ ;  /* 0x000000010a0a8899 */ /* 0x000fe200080006ff */
[----:B------:R-:W-:Y:S01]  /*4510*/  VOTEU.ALL UP2, P2 ;  /* 0x0000000000ff7886 */ /* 0x000fe20001040000 */
[----:B--2---:R0:W-:Y:S04]  /*4520*/  STS.U8 [R45+UR14+0x4000], R24 ;  /* 0x004000182d007988 */ /* 0x0041e8000800000e */
[----:B----4-:R0:W-:Y:S04]  /*4530*/  STS.U8 [R45+UR14+0x4400], R28 ;  /* 0x0044001c2d007988 */ /* 0x0101e8000800000e */
[----:B------:R0:W-:Y:S04]  /*4540*/  STS.U8 [R45+UR14+0x4800], R32 ;  /* 0x004800202d007988 */ /* 0x0001e8000800000e */
[----:B---3--:R0:W-:Y:S04]  /*4550*/  STS.U8 [R45+UR14+0x4c00], R112 ;  /* 0x004c00702d007988 */ /* 0x0081e8000800000e */
        /* <DEDUP_REMOVED lines=21> */
[----:B-----5:R0:W-:Y:S04]  /*46b0*/  STS.U8 [R120+UR14+0x4700], R13 ;  /* 0x0047000d78007988 */ /* 0x0201e8000800000e */
[----:B------:R0:W-:Y:S04]  /*46c0*/  STS.U8 [R120+UR14+0x4b00], R15 ;  /* 0x004b000f78007988 */ /* 0x0001e8000800000e */
[----:B------:R0:W-:Y:S04]  /*46d0*/  STS.U8 [R120+UR14+0x4f00], R17 ;  /* 0x004f001178007988 */ /* 0x0001e8000800000e */
[----:B------:R0:W-:Y:S04]  /*46e0*/  STS.U8 [R120+UR14+0x5300], R9 ;  /* 0x0053000978007988 */ /* 0x0001e8000800000e */
[----:B------:R0:W-:Y:S04]  /*46f0*/  STS.U8 [R120+UR14+0x5700], R11 ;  /* 0x0057000b78007988 */ /* 0x0001e8000800000e */
[----:B------:R0:W-:Y:S04]  /*4700*/  STS.U8 [R120+UR14+0x5b00], R5 ;  /* 0x005b000578007988 */ /* 0x0001e8000800000e */
[----:B------:R0:W-:Y:S01]  /*4710*/  STS.U8 [R120+UR14+0x5f00], R7 ;  /* 0x005f000778007988 */ /* 0x0001e2000800000e */
[----:B------:R1:W-:Y:S06]  /*4720*/  MEMBAR.ALL.CTA ;  /* 0x0000000000007992 */ /* 0x0003ec0000008000 */
[----:B-1----:R-:W-:Y:S04]  /*4730*/  FENCE.VIEW.ASYNC.S ;  /* 0x00000000000073c6 */ /* 0x002fe80000000000 */
[----:B------:R-:W1:Y:S02]  /*4740*/  FENCE.VIEW.ASYNC.S ;  /* 0x00000000000073c6 */ /* 0x000e640000000000 */
[----:B-1----:R0:W1:Y:S02]  /*4750*/  @!UP2 SYNCS.EXCH.64 URZ, [UR14+0x9010], UR10 ;  /* 0x0090100a0effa5b2 */ /* 0x0020640008000100 */
[----:B-1----:R-:W-:Y:S06]  /*4760*/  BAR.SYNC.DEFER_BLOCKING 0x0 ;  /* 0x0000000000007b1d */ /* 0x002fec0000010000 */
[----:B0-----:R-:W-:Y:S05]  /*4770*/  BRA.U UP1, `(.L_x_12) ;  /* 0x00000001014c7547 */ /* 0x001fea000b800000 */
[----:B------:R-:W-:Y:S01]  /*4780*/  UIADD3 UR10, UPT, UPT, UR14, 0x9010, URZ ;  /* 0x000090100e0a7890 */ /* 0x000fe2000fffe0ff */
[----:B------:R-:W-:Y:S01]  /*4790*/  UMOV UR27, 0x80004020 ;  /* 0x80004020001b7882 */ /* 0x000fe20000000000 */
[----:B------:R-:W-:Y:S01]  /*47a0*/  UMOV UR29, 0x40004040 ;  /* 0x40004040001d7882 */ /* 0x000fe20000000000 */
[----:B------:R-:W-:Y:S01]  /*47b0*/  UMOV UR34, 0x0 ;  /* 0x0000000000227882 */ /* 0x000fe20000000000 */
[----:B------:R-:W-:Y:S01]  /*47c0*/  UMOV UR35, 0x4108010 ;  /* 0x0410801000237882 */ /* 0x000fe20000000000 */
[----:B------:R-:W-:Y:S01]  /*47d0*/  UMOV UR36, 0x0 ;  /* 0x0000000000247882 */ /* 0x000fe20000000000 */
[----:B------:R-:W-:Y:S01]  /*47e0*/  UMOV UR37, 0x4108010 ;  /* 0x0410801000257882 */ /* 0x000fe20000000000 */
[----:B------:R-:W-:Y:S01]  /*47f0*/  UMOV UR52, 0x0 ;  /* 0x0000000000347882 */ /* 0x000fe20000000000 */
[----:B------:R-:W-:Y:S01]  /*4800*/  UMOV UR53, 0x4108010 ;  /* 0x0410801000357882 */ /* 0x000fe20000000000 */
[----:B------:R0:W-:Y:S01]  /*4810*/  UTCQMMA gdesc[UR26], gdesc[UR28], tmem[UR17], tmem[UR34], idesc[UR35], !UPT ;  /* 0x00ff221c1a0075ea */ /* 0x0001e2000f800311 */
[----:B------:R-:W-:Y:S01]  /*4820*/  UMOV UR11, URZ ;  /* 0x000000ff000b7c82 */ /* 0x000fe20008000000 */
        /* <DEDUP_REMOVED lines=8> */
.L_x_12:
[----:B------:R-:W1:Y:S02]  /*48b0*/  SYNCS.PHASECHK.TRANS64.TRYWAIT P3, [UR14+0x9010], RZ ;  /* 0x009010ffff0075a7 */ /* 0x000e64000806110e */
[----:B-1----:R-:W-:Y:S05]  /*48c0*/  @!P3 BRA `(.L_x_13) ;  /* 0x0000003000ecb947 */ /* 0x002fea0003800000 */
.L_x_22:
[----:B------:R-:W-:Y:S01]  /*48d0*/  BAR.SYNC.DEFER_BLOCKING 0x0 ;  /* 0x0000000000007b1d */ /* 0x000fe20000010000 */
[----:B------:R-:W-:Y:S01]  /*48e0*/  IMAD.U32 R27, R27, -0x80000000, RZ ;  /* 0x800000001b1b7824 */ /* 0x000fe200078e00ff */
[----:B------:R-:W-:Y:S02]  /*48f0*/  USHF.R.S32.HI UR6, URZ, 0x1f, UR39 ;  /* 0x0000001fff067899 */ /* 0x000fe40008011427 */
[----:B------:R-:W-:Y:S02]  /*4900*/  IADD3 R28, P4, PT, R48, UR39, RZ ;  /* 0x00000027301c7c10 */ /* 0x000fe4000ff9e0ff */
[----:B------:R-:W-:Y:S01]  /*4910*/  LDTM.16dp32bit_t0_t15.x16 R4, tmem[UR18] ;  /* 0x00000012000479ee */ /* 0x000fe20008a00000 */
[----:B------:R-:W1:Y:S01]  /*4920*/  LDTM.16dp32bit_t16_t31.x16 R4, tmem[UR18+0x10] ;  /* 0x00001012000479ee */ /* 0x000e620008a20000 */
[----:B------:R-:W-:Y:S02]  /*4930*/  IADD3.X R29, PT, PT, R49, UR6, RZ, P4, !PT ;  /* 0x00000006311d7c10 */ /* 0x000fe4000a7fe4ff */
[----:B------:R-:W-:Y:S01]  /*4940*/  IADD3 R30, P4, PT, R52, UR39, RZ ;  /* 0x00000027341e7c10 */ /* 0x000fe2000ff9e0ff */
[----:B------:R-:W2:Y:S01]  /*4950*/  @!P2 SYNCS.CCTL.IV [UR14+0x9010] ;  /* 0x00901000ff00a9b1 */ /* 0x000ea2000800000e */
[----:B------:R-:W-:Y:S01]  /*4960*/  NOP ;  /* 0x0000000000007918 */ /* 0x000fe20000000000 */
[----:B-1----:R-:W-:Y:S01]  /*4970*/  FMUL R21, R4, UR50 ;  /* 0x0000003204157c20 */ /* 0x002fe20008400000 */
[----:B------:R-:W-:Y:S01]  /*4980*/  FMUL R22, R5, UR50 ;  /* 0x0000003205167c20 */ /* 0x000fe20008400000 */
[----:B------:R-:W-:Y:S01]  /*4990*/  FMUL R23, R6, UR50 ;  /* 0x0000003206177c20 */ /* 0x000fe20008400000 */
[----:B------:R-:W-:Y:S01]  /*49a0*/  FMUL R24, R7, UR50 ;  /* 0x0000003207187c20 */ /* 0x000fe20008400000 */
[----:B------:R-:W-:-:S03]  /*49b0*/  FMUL R25, R8, UR50 ;  /* 0x0000003208197c20 */ /* 0x000fc60008400000 */
[----:B------:R-:W-:Y:S01]  /*49c0*/  FMNMX3 R23, R21, R22, R23, !PT ;  /* 0x0000001615177276 */ /* 0x000fe20007800017 */
[----:B------:R-:W-:Y:S01]  /*49d0*/  FMUL R21, R9, UR50 ;  /* 0x0000003209157c20 */ /* 0x000fe20008400000 */
[----:B------:R-:W-:Y:S02]  /*49e0*/  FMUL R22, R10, UR50 ;  /* 0x000000320a167c20 */ /* 0x000fe40008400000 */
[----:B------:R-:W-:Y:S01]  /*49f0*/  FMNMX3 R25, R23, R24, R25, !PT ;  /* 0x0000001817197276 */ /* 0x000fe20007800019 */
[----:B------:R-:W-:Y:S01]  /*4a00*/  FMUL R23, R11, UR50 ;  /* 0x000000320b177c20 */ /* 0x000fe20008400000 */
[----:B------:R-:W-:Y:S02]  /*4a10*/  FMUL R24, R12, UR50 ;  /* 0x000000320c187c20 */ /* 0x000fe40008400000 */
        /* <DEDUP_REMOVED lines=11> */
[----:B------:R-:W-:-:S04]  /*4ad0*/  FMNMX3 R22, R24, R21, R22, !PT ;  /* 0x0000001518167276 */ /* 0x000fc80007800016 */
[----:B------:R-:W-:-:S05]  /*4ae0*/  FMNMX R22, R23, R22, !PT ;  /* 0x0000001617167209 */ /* 0x000fca0007800000 */
[----:B------:R-:W1:Y:S02]  /*4af0*/  SHFL.BFLY PT, R21, R22, 0x10, 0x1f ;  /* 0x0e001f0016157f89 */ /* 0x000e6400000e0000 */
[----:B-1----:R-:W-:-:S05]  /*4b00*/  FMNMX R24, R22, R21, !PT ;  /* 0x0000001516187209 */ /* 0x002fca0007800000 */
[----:B--2---:R-:W-:Y:S01]  /*4b10*/  @!P5 STS [R121+0x4000], R24 ;  /* 0x004000187900d388 */ /* 0x004fe20000000800 */
[----:B------:R-:W-:Y:S06]  /*4b20*/  BAR.SYNC.DEFER_BLOCKING 0x0 ;  /* 0x0000000000007b1d */ /* 0x000fec0000010000 */
[----:B------:R-:W1:Y:S04]  /*4b30*/  @!P6 LDS R188, [R122+0x4000] ;  /* 0x004000007abce984 */ /* 0x000e680000000800 */
[----:B-1----:R-:W1:Y:S02]  /*4b40*/  SHFL.BFLY PT, R21, R188, 0x1, 0x1f ;  /* 0x0c201f00bc157f89 */ /* 0x002e6400000e0000 */
[----:B-1----:R-:W-:-:S05]  /*4b50*/  FMNMX R21, R188, R21, !PT ;  /* 0x00000015bc157209 */ /* 0x002fca0007800000 */
[----:B------:R-:W-:Y:S01]  /*4b60*/  @P0 STS [R122+0x4000], R21 ;  /* 0x004000157a000388 */ /* 0x000fe20000000800 */
[----:B------:R-:W-:Y:S06]  /*4b70*/  BAR.SYNC.DEFER_BLOCKING 0x0 ;  /* 0x0000000000007b1d */ /* 0x000fec0000010000 */
[----:B------:R-:W1:Y:S02]  /*4b80*/  LDS R139, [R123+0x4000] ;  /* 0x004000007b8b7984 */ /* 0x000e640000000800 */
[----:B-1----:R-:W-:-:S05]  /*4b90*/  FMNMX R139, R139, R20, !PT ;  /* 0x000000148b8b7209 */ /* 0x002fca0007800000 */
        /* <DEDUP_REMOVED lines=8> */
[----:B------:R-:W-:Y:S01]  /*4c20*/  MUFU.EX2 R112, R4 ;  /* 0x0000000400707308 */ /* 0x000fe20000000800 */
[--C-:B------:R-:W-:Y:S01]  /*4c30*/  FFMA R8, R8, UR50, -R139.reuse ;  /* 0x0000003208087c23 */ /* 0x100fe2000800088b */
[--C-:B------:R-:W-:Y:S01]  /*4c40*/  FFMA R9, R9, UR50, -R139.reuse ;  /* 0x0000003209097c23 */ /* 0x100fe2000800088b */
[--C-:B------:R-:W-:Y:S01]  /*4c50*/  FFMA R10, R10, UR50, -R139.reuse ;  /* 0x000000320a0a7c23 */ /* 0x100fe2000800088b */
[--C-:B------:R-:W-:Y:S01]  /*4c60*/  FFMA R11, R11, UR50, -R139.reuse ;  /* 0x000000320b0b7c23 */ /* 0x100fe2000800088b */
[----:B------:R-:W-:Y:S01]  /*4c70*/  FMUL R8, R8, 1.4426950216293334961 ;  /* 0x3fb8aa3b08087820 */ /* 0x000fe20000400000 */
[----:B------:R-:W-:Y:S01]  /*4c80*/  FMUL R9, R9, 1.4426950216293334961 ;  /* 0x3fb8aa3b09097820 */ /* 0x000fe20000400000 */
[----:B------:R-:W-:Y:S01]  /*4c90*/  FMUL R10, R10, 1.4426950216293334961 ;  /* 0x3fb8aa3b0a0a7820 */ /* 0x000fe20000400000 */
[----:B------:R-:W1:Y:S01]  /*4ca0*/  MUFU.EX2 R115, R5 ;  /* 0x0000000500737308 */ /* 0x000e620000000800 */
[----:B------:R-:W-:Y:S01]  /*4cb0*/  FMUL R11, R11, 1.4426950216293334961 ;  /* 0x3fb8aa3b0b0b7820 */ /* 0x000fe20000400000 */
[--C-:B------:R-:W-:Y:S01]  /*4cc0*/  FFMA R12, R12, UR50, -R139.reuse ;  /* 0x000000320c0c7c23 */ /* 0x100fe2000800088b */
[--C-:B------:R-:W-:Y:S01]  /*4cd0*/  FFMA R13, R13, UR50, -R139.reuse ;  /* 0x000000320d0d7c23 */ /* 0x100fe2000800088b */
[--C-:B------:R-:W-:Y:S01]  /*4ce0*/  FFMA R14, R14, UR50, -R139.reuse ;  /* 0x000000320e0e7c23 */ /* 0x100fe2000800088b */
[--C-:B------:R-:W-:Y:S01]  /*4cf0*/  FFMA R15, R15, UR50, -R139.reuse ;  /* 0x000000320f0f7c23 */ /* 0x100fe2000800088b */
[----:B------:R-:W-:Y:S01]  /*4d00*/  FMUL R12, R12, 1.4426950216293334961 ;  /* 0x3fb8aa3b0c0c7820 */ /* 0x000fe20000400000 */
[----:B------:R-:W-:Y:S01]  /*4d10*/  FMUL R13, R13, 1.4426950216293334961 ;  /* 0x3fb8aa3b0d0d7820 */ /* 0x000fe20000400000 */
[----:B------:R-:W2:Y:S01]  /*4d20*/  MUFU.EX2 R21, R6 ;  /* 0x0000000600157308 */ /* 0x000ea20000000800 */
[----:B------:R-:W-:Y:S01]  /*4d30*/  FMUL R14, R14, 1.4426950216293334961 ;  /* 0x3fb8aa3b0e0e7820 */ /* 0x000fe20000400000 */
[----:B------:R-:W-:Y:S01]  /*4d40*/  FMUL R15, R15, 1.4426950216293334961 ;  /* 0x3fb8aa3b0f0f7820 */ /* 0x000fe20000400000 */
[--C-:B------:R-:W-:Y:S01]  /*4d50*/  FFMA R16, R16, UR50, -R139.reuse ;  /* 0x0000003210107c23 */ /* 0x100fe2000800088b */
[--C-:B------:R-:W-:Y:S01]  /*4d60*/  FFMA R17, R17, UR50, -R139.reuse ;  /* 0x0000003211117c23 */ /* 0x100fe2000800088b */
[--C-:B------:R-:W-:Y:S01]  /*4d70*/  FFMA R18, R18, UR50, -R139.reuse ;  /* 0x0000003212127c23 */ /* 0x100fe2000800088b */
[----:B------:R-:W-:Y:S01]  /*4d80*/  FFMA R19, R19, UR50, -R139 ;  /* 0x0000003213137c23 */ /* 0x000fe2000800088b */
[----:B------:R-:W-:Y:S01]  /*4d90*/  FMUL R16, R16, 1.4426950216293334961 ;  /* 0x3fb8aa3b10107820 */ /* 0x000fe20000400000 */
[----:B------:R-:W3:Y:S01]  /*4da0*/  MUFU.EX2 R22, R7 ;  /* 0x0000000700167308 */ /* 0x000ee20000000800 */
[----:B-1----:R-:W-:Y:S01]  /*4db0*/  FADD R4, R112, R115 ;  /* 0x0000007370047221 */ /* 0x002fe20000000000 */
[----:B------:R-:W-:Y:S01]  /*4dc0*/  FMUL R17, R17, 1.4426950216293334961 ;  /* 0x3fb8aa3b11117820 */ /* 0x000fe20000400000 */
[----:B------:R-:W-:Y:S01]  /*4dd0*/  FMUL R18, R18, 1.4426950216293334961 ;  /* 0x3fb8aa3b12127820 */ /* 0x000fe20000400000 */
[----:B------:R-:W-:-:S04]  /*4de0*/  FMUL R19, R19, 1.4426950216293334961 ;  /* 0x3fb8aa3b13137820 */ /* 0x000fc80000400000 */
[----:B------:R-:W1:Y:S01]  /*4df0*/  MUFU.EX2 R113, R8 ;  /* 0x0000000800717308 */ /* 0x000e620000000800 */
[----:B--2---:R-:W-:-:S07]  /*4e00*/  FADD R5, R21, R4 ;  /* 0x0000000415057221 */ /* 0x004fce0000000000 */
[----:B------:R-:W2:Y:S01]  /*4e10*/  MUFU.EX2 R114, R9 ;  /* 0x0000000900727308 */ /* 0x000ea20000000800 */
[----:B---3--:R-:W-:-:S07]  /*4e20*/  FADD R4, R22, R5 ;  /* 0x0000000516047221 */ /* 0x008fce0000000000 */
[----:B------:R-:W3:Y:S01]  /*4e30*/  MUFU.EX2 R23, R10 ;  /* 0x0000000a00177308 */ /* 0x000ee20000000800 */
[----:B-1----:R-:W-:-:S07]  /*4e40*/  FADD R5, R113, R4 ;  /* 0x0000000471057221 */ /* 0x002fce0000000000 */
        /* <DEDUP_REMOVED lines=17> */
[----:B-1----:R-:W-:-:S04]  /*4f60*/  FADD R5, R195, R4 ;  /* 0x00000004c3057221 */ /* 0x002fc80000000000 */
[----:B--2---:R-:W-:-:S04]  /*4f70*/  FADD R4, R18, R5 ;  /* 0x0000000512047221 */ /* 0x004fc80000000000 */
[----:B---3--:R-:W-:-:S05]  /*4f80*/  FADD R4, R19, R4 ;  /* 0x0000000413047221 */ /* 0x008fca0000000000 */
[----:B------:R-:W1:Y:S02]  /*4f90*/  SHFL.BFLY PT, R5, R4, 0x10, 0x1f ;  /* 0x0e001f0004057f89 */ /* 0x000e6400000e0000 */
[----:B-1----:R-:W-:Y:S01]  /*4fa0*/  FADD R6, R4, R5 ;  /* 0x0000000504067221 */ /* 0x002fe20000000000 */
[----:B------:R-:W-:Y:S06]  /*4fb0*/  BAR.SYNC.DEFER_BLOCKING 0x0 ;  /* 0x0000000000007b1d */ /* 0x000fec0000010000 */
[----:B------:R-:W-:Y:S02]  /*4fc0*/  @!P5 STS [R121+0x4000], R6 ;  /* 0x004000067900d388 */ /* 0x000fe40000000800 */
[----:B------:R-:W-:Y:S06]  /*4fd0*/  BAR.SYNC.DEFER_BLOCKING 0x0 ;  /* 0x0000000000007b1d */ /* 0x000fec0000010000 */
[----:B------:R-:W1:Y:S04]  /*4fe0*/  @!P6 LDS R190, [R122+0x4000] ;  /* 0x004000007abee984 */ /* 0x000e680000000800 */
[----:B-1----:R-:W1:Y:S02]  /*4ff0*/  SHFL.BFLY PT, R5, R190, 0x1, 0x1f ;  /* 0x0c201f00be057f89 */ /* 0x002e6400000e0000 */
[----:B-1----:R-:W-:-:S05]  /*5000*/  FADD R5, R190, R5 ;  /* 0x00000005be057221 */ /* 0x002fca0000000000 */
[----:B------:R1:W-:Y:S01]  /*5010*/  @P0 STS [R122+0x4000], R5 ;  /* 0x004000057a000388 */ /* 0x0003e20000000800 */
[----:B------:R-:W-:Y:S06]  /*5020*/  BAR.SYNC.DEFER_BLOCKING 0x0 ;  /* 0x0000000000007b1d */ /* 0x000fec0000010000 */
[----:B------:R1:W2:Y:S01]  /*5030*/  LDS R191, [R123+0x4000] ;  /* 0x004000007bbf7984 */ /* 0x0002a20000000800 */
[----:B------:R-:W3:Y:S02]  /*5040*/  SYNCS.PHASECHK.TRANS64.TRYWAIT P3, [UR12], R27 ;  /* 0x0000001bff0075a7 */ /* 0x000ee4000806110c */
[----:B-123--:R-:W-:Y:S05]  /*5050*/  @!P3 BRA `(.L_x_14) ;  /* 0x0000002c0014b947 */ /* 0x00efea0003800000 */
.L_x_23:
[----:B------:R-:W-:Y:S01]  /*5060*/  IADD3 R32, P3, PT, R56, UR39, RZ ;  /* 0x0000002738207c10 */ /* 0x000fe2000ff7e0ff */
[----:B------:R-:W2:Y:S01]  /*5070*/  LDG.E.U8 R28, desc[UR32][R28.64] ;  /* 0x000000201c1c7981 */ /* 0x000ea2000c1e1100 */
[----:B------:R-:W-:Y:S02]  /*5080*/  IADD3.X R31, PT, PT, R53, UR6, RZ, P4, !PT ;  /* 0x00000006351f7c10 */ /* 0x000fe4000a7fe4ff */
[----:B------:R-:W-:Y:S02]  /*5090*/  IADD3.X R33, PT, PT, R57, UR6, RZ, P3, !PT ;  /* 0x0000000639217c10 */ /* 0x000fe40009ffe4ff */
[----:B------:R-:W-:Y:S01]  /*50a0*/  IADD3 R200, P3, PT, R64, UR39, RZ ;  /* 0x0000002740c87c10 */ /* 0x000fe2000ff7e0ff */
[----:B------:R-:W3:Y:S01]  /*50b0*/  LDG.E.U8 R30, desc[UR32][R30.64] ;  /* 0x000000201e1e7981 */ /* 0x000ee2000c1e1100 */
[----:B------:R-:W-:Y:S02]  /*50c0*/  IADD3 R34, P4, PT, R60, UR39, RZ ;  /* 0x000000273c227c10 */ /* 0x000fe4000ff9e0ff */
[----:B------:R-:W-:Y:S01]  /*50d0*/  IADD3.X R201, PT, PT, R65, UR6, RZ, P3, !PT ;  /* 0x0000000641c97c10 */ /* 0x000fe20009ffe4ff */
[----:B------:R-:W4:Y:S01]  /*50e0*/  LDG.E.U8 R32, desc[UR32][R32.64] ;  /* 0x0000002020207981 */ /* 0x000f22000c1e1100 */
[----:B------:R-:W-:-:S02]  /*50f0*/  IADD3 R204, P3, PT, R72, UR39, RZ ;  /* 0x0000002748cc7c10 */ /* 0x000fc4000ff7e0ff */
[----:B------:R-:W-:Y:S01]  /*5100*/  IADD3.X R35, PT, PT, R61, UR6, RZ, P4, !PT ;  /* 0x000000063d237c10 */ /* 0x000fe2000a7fe4ff */
[----:B------:R-:W5:Y:S01]  /*5110*/  LDG.E.U8 R200, desc[UR32][R200.64] ;  /* 0x00000020c8c87981 */ /* 0x000f62000c1e1100 */
[----:B------:R-:W-:Y:S02]  /*5120*/  IADD3.X R205, PT, PT, R73, UR6, RZ, P3, !PT ;  /* 0x0000000649cd7c10 */ /* 0x000fe40009ffe4ff */
[----:B------:R-:W-:Y:S01]  /*5130*/  IADD3 R202, P4, PT, R68, UR39, RZ ;  /* 0x0000002744ca7c10 */ /* 0x000fe2000ff9e0ff */
[----:B------:R-:W5:Y:S01]  /*5140*/  LDG.E.U8 R34, desc[UR32][R34.64] ;  /* 0x0000002022227981 */ /* 0x000f62000c1e1100 */
[----:B------:R-:W-:Y:S02]  /*5150*/  IADD3 R208, P3, PT, R80, UR39, RZ ;  /* 0x0000002750d07c10 */ /* 0x000fe4000ff7e0ff */
[----:B------:R-:W-:Y:S01]  /*5160*/  IADD3.X R203, PT, PT, R69, UR6, RZ, P4, !PT ;  /* 0x0000000645cb7c10 */ /* 0x000fe2000a7fe4ff */
[----:B------:R-:W5:Y:S01]  /*5170*/  LDG.E.U8 R204, desc[UR32][R204.64] ;  /* 0x00000020cccc7981 */ /* 0x000f62000c1e1100 */
[----:B------:R-:W-:-:S02]  /*5180*/  IADD3.X R209, PT, PT, R81, UR6, RZ, P3, !PT ;  /* 0x0000000651d17c10 */ /* 0x000fc40009ffe4ff */
[----:B------:R-:W-:Y:S01]  /*5190*/  IADD3 R206, P4, PT, R78, UR39, RZ ;  /* 0x000000274ece7c10 */ /* 0x000fe2000ff9e0ff */
[----:B------:R-:W5:Y:S01]  /*51a0*/  LDG.E.U8 R202, desc[UR32][R202.64] ;  /* 0x00000020caca7981 */ /* 0x000f62000c1e1100 */
[----:B------:R-:W-:Y:S02]  /*51b0*/  IADD3 R12, P3, PT, R88, UR39, RZ ;  /* 0x00000027580c7c10 */ /* 0x000fe4000ff7e0ff */
[----:B------:R-:W-:Y:S01]  /*51c0*/  IADD3.X R207, PT, PT, R79, UR6, RZ, P4, !PT ;  /* 0x000000064fcf7c10 */ /* 0x000fe2000a7fe4ff */
[----:B------:R-:W5:Y:S01]  /*51d0*/  LDG.E.U8 R208, desc[UR32][R208.64] ;  /* 0x00000020d0d07981 */ /* 0x000f62000c1e1100 */
[----:B------:R-:W-:Y:S02]  /*51e0*/  IADD3.X R13, PT, PT, R89, UR6, RZ, P3, !PT ;  /* 0x00000006590d7c10 */ /* 0x000fe40009ffe4ff */
[----:B------:R-:W-:Y:S01]  /*51f0*/  IADD3 R4, P4, PT, R84, UR39, RZ ;  /* 0x0000002754047c10 */ /* 0x000fe2000ff9e0ff */
[----:B------:R-:W5:Y:S01]  /*5200*/  LDG.E.U8 R206, desc[UR32][R206.64] ;  /* 0x00000020cece7981 */ /* 0x000f62000c1e1100 */
        /* <DEDUP_REMOVED lines=11> */
[----:B------:R1:W5:Y:S01]  /*52c0*/  LDG.E.U8 R216, desc[UR32][R14.64] ;  /* 0x000000200ed87981 */ /* 0x000362000c1e1100 */
[----:B------:R-:W-:Y:S02]  /*52d0*/  IADD3 R10, P3, PT, R50, UR39, RZ ;  /* 0x00000027320a7c10 */ /* 0x000fe4000ff7e0ff */
[----:B------:R-:W-:Y:S01]  /*52e0*/  IADD3.X R7, PT, PT, R101, UR6, RZ, P4, !PT ;  /* 0x0000000665077c10 */ /* 0x000fe2000a7fe4ff */
[----:B------:R-:W5:Y:S01]  /*52f0*/  LDG.E.U8 R196, desc[UR32][R196.64] ;  /* 0x00000020c4c47981 */ /* 0x000f62000c1e1100 */
[----:B------:R-:W-:Y:S02]  /*5300*/  IADD3.X R11, PT, PT, R51, UR6, RZ, P3, !PT ;  /* 0x00000006330b7c10 */ /* 0x000fe40009ffe4ff */
[----:B------:R-:W-:Y:S01]  /*5310*/  IADD3 R8, P4, PT, R108, UR39, RZ ;  /* 0x000000276c087c10 */ /* 0x000fe2000ff9e0ff */
[----:B------:R0:W5:Y:S01]  /*5320*/  LDG.E.U8 R220, desc[UR32][R6.64] ;  /* 0x0000002006dc7981 */ /* 0x000162000c1e1100 */
[----:B-1----:R-:W-:-:S02]  /*5330*/  IADD3 R14, P3, PT, R58, UR39, RZ ;  /* 0x000000273a0e7c10 */ /* 0x002fc4000ff7e0ff */
[----:B------:R-:W-:Y:S01]  /*5340*/  IADD3.X R9, PT, PT, R109, UR6, RZ, P4, !PT ;  /* 0x000000066d097c10 */ /* 0x000fe2000a7fe4ff */
[----:B------:R-:W5:Y:S01]  /*5350*/  LDG.E.U8 R199, desc[UR32][R10.64] ;  /* 0x000000200ac77981 */ /* 0x000f62000c1e1100 */
[----:B------:R-:W-:Y:S02]  /*5360*/  IADD3.X R15, PT, PT, R59, UR6, RZ, P3, !PT ;  /* 0x000000063b0f7c10 */ /* 0x000fe40009ffe4ff */
[----:B------:R-:W-:Y:S01]  /*5370*/  IADD3 R12, P4, PT, R54, UR39, RZ ;  /* 0x00000027360c7c10 */ /* 0x000fe2000ff9e0ff */
[----:B------:R1:W5:Y:S01]  /*5380*/  LDG.E.U8 R198, desc[UR32][R8.64] ;  /* 0x0000002008c67981 */ /* 0x000362000c1e1100 */
[----:B0-----:R-:W-:Y:S02]  /*5390*/  IADD3 R6, P3, PT, R66, UR39, RZ ;  /* 0x0000002742067c10 */ /* 0x001fe4000ff7e0ff */
[----:B------:R-:W-:Y:S01]  /*53a0*/  IADD3.X R13, PT, PT, R55, UR6, RZ, P4, !PT ;  /* 0x00000006370d7c10 */ /* 0x000fe2000a7fe4ff */
[----:B------:R-:W5:Y:S01]  /*53b0*/  LDG.E.U8 R203, desc[UR32][R14.64] ;  /* 0x000000200ecb7981 */ /* 0x000f62000c1e1100 */
[----:B------:R-:W-:-:S02]  /*53c0*/  IADD3.X R7, PT, PT, R67, UR6, RZ, P3, !PT ;  /* 0x0000000643077c10 */ /* 0x000fc40009ffe4ff */
[----:B------:R-:W-:Y:S01]  /*53d0*/  IADD3 R4, P4, PT, R62, UR39, RZ ;  /* 0x000000273e047c10 */ /* 0x000fe2000ff9e0ff */
[----:B------:R0:W5:Y:S01]  /*53e0*/  LDG.E.U8 R201, desc[UR32][R12.64] ;  /* 0x000000200cc97981 */ /* 0x000162000c1e1100 */
[----:B-1----:R-:W-:Y:S02]  /*53f0*/  IADD3 R8, P3, PT, R74, UR39, RZ ;  /* 0x000000274a087c10 */ /* 0x002fe4000ff7e0ff */
[----:B------:R-:W-:Y:S01]  /*5400*/  IADD3.X R5, PT, PT, R63, UR6, RZ, P4, !PT ;  /* 0x000000063f057c10 */ /* 0x000fe2000a7fe4ff */
[----:B------:R-:W5:Y:S01]  /*5410*/  LDG.E.U8 R207, desc[UR32][R6.64] ;  /* 0x0000002006cf7981 */ /* 0x000f62000c1e1100 */
[----:B------:R-:W-:Y:S02]  /*5420*/  IADD3.X R9, PT, PT, R75, UR6, RZ, P3, !PT ;  /* 0x000000064b097c10 */ /* 0x000fe40009ffe4ff */
[----:B------:R-:W-:Y:S01]  /*5430*/  IADD3 R16, P4, PT, R70, UR39, RZ ;  /* 0x0000002746107c10 */ /* 0x000fe2000ff9e0ff */
[----:B------:R1:W5:Y:S01]  /*5440*/  LDG.E.U8 R205, desc[UR32][R4.64] ;  /* 0x0000002004cd7981 */ /* 0x000362000c1e1100 */
[----:B0-----:R-:W-:-:S02]  /*5450*/  IADD3 R12, P3, PT, R82, UR39, RZ ;  /* 0x00000027520c7c10 */ /* 0x001fc4000ff7e0ff */
[----:B------:R-:W-:Y:S01]  /*5460*/  IADD3.X R17, PT, PT, R71, UR6, RZ, P4, !PT ;  /* 0x0000000647117c10 */ /* 0x000fe2000a7fe4ff */
[----:B------:R-:W5:Y:S01]  /*5470*/  LDG.E.U8 R211, desc[UR32][R8.64] ;  /* 0x0000002008d37981 */ /* 0x000f62000c1e1100 */
[----:B------:R-:W-:Y:S02]  /*5480*/  IADD3.X R13, PT, PT, R83, UR6, RZ, P3, !PT ;  /* 0x00000006530d7c10 */ /* 0x000fe40009ffe4ff */
[----:B------:R-:W-:Y:S01]  /*5490*/  IADD3 R10, P4, PT, R76, UR39, RZ ;  /* 0x000000274c0a7c10 */ /* 0x000fe2000ff9e0ff */
[----:B------:R0:W5:Y:S01]  /*54a0*/  LDG.E.U8 R209, desc[UR32][R16.64] ;  /* 0x0000002010d17981 */ /* 0x000162000c1e1100 */
[----:B-1----:R-:W-:Y:S02]  /*54b0*/  IADD3 R4, P3, PT, R90, UR39, RZ ;  /* 0x000000275a047c10 */ /* 0x002fe4000ff7e0ff */
[----:B------:R-:W-:Y:S01]  /*54c0*/  IADD3.X R11, PT, PT, R77, UR6, RZ, P4, !PT ;  /* 0x000000064d0b7c10 */ /* 0x000fe2000a7fe4ff */
[----:B------:R-:W5:Y:S01]  /*54d0*/  LDG.E.U8 R215, desc[UR32][R12.64] ;  /* 0x000000200cd77981 */ /* 0x000f62000c1e1100 */
[----:B------:R-:W-:-:S02]  /*54e0*/  IADD3.X R5, PT, PT, R91, UR6, RZ, P3, !PT ;  /* 0x000000065b057c10 */ /* 0x000fc40009ffe4ff */
[----:B------:R-:W-:Y:S01]  /*54f0*/  IADD3 R14, P4, PT, R86, UR39, RZ ;  /* 0x00000027560e7c10 */ /* 0x000fe2000ff9e0ff */
[----:B------:R1:W5:Y:S01]  /*5500*/  LDG.E.U8 R213, desc[UR32][R10.64] ;  /* 0x000000200ad57981 */ /* 0x000362000c1e1100 */
[----:B0-----:R-:W-:Y:S02]  /*5510*/  IADD3 R16, P3, PT, R98, UR39, RZ ;  /* 0x0000002762107c10 */ /* 0x001fe4000ff7e0ff */
[----:B------:R-:W-:Y:S01]  /*5520*/  IADD3.X R15, PT, PT, R87, UR6, RZ, P4, !PT ;  /* 0x00000006570f7c10 */ /* 0x000fe2000a7fe4ff */
[----:B------:R-:W5:Y:S01]  /*5530*/  LDG.E.U8 R219, desc[UR32][R4.64] ;  /* 0x0000002004db7981 */ /* 0x000f62000c1e1100 */
[----:B------:R-:W-:Y:S02]  /*5540*/  IADD3.X R17, PT, PT, R99, UR6, RZ, P3, !PT ;  /* 0x0000000663117c10 */ /* 0x000fe40009ffe4ff */
[----:B------:R-:W-:Y:S01]  /*5550*/  IADD3 R6, P4, PT, R94, UR39, RZ ;  /* 0x000000275e067c10 */ /* 0x000fe2000ff9e0ff */
[----:B------:R-:W5:Y:S01]  /*5560*/  LDG.E.U8 R217, desc[UR32][R14.64] ;  /* 0x000000200ed97981 */ /* 0x000f62000c1e1100 */
[----:B-1----:R-:W-:-:S02]  /*5570*/  IADD3 R10, P3, PT, R106, UR39, RZ ;  /* 0x000000276a0a7c10 */ /* 0x002fc4000ff7e0ff */
        /* <DEDUP_REMOVED lines=8> */
[----:B------:R-:W-:-:S03]  /*5600*/  IADD3.X R13, PT, PT, R111, UR6, RZ, P3, !PT ;  /* 0x000000066f0d7c10 */ /* 0x000fc60009ffe4ff */
[----:B------:R-:W5:Y:S04]  /*5610*/  LDG.E.U8 R225, desc[UR32][R8.64] ;  /* 0x0000002008e17981 */ /* 0x000f68000c1e1100 */
[----:B------:R0:W5:Y:S01]  /*5620*/  LDG.E.U8 R197, desc[UR32][R12.64] ;  /* 0x000000200cc57981 */ /* 0x000162000c1e1100 */
[----:B------:R-:W-:Y:S01]  /*5630*/  FADD R210, -R139, R20 ;  /* 0x000000148bd27221 */ /* 0x000fe20000000100 */
[----:B------:R-:W-:Y:S02]  /*5640*/  F2FP.SATFINITE.E4M3.F32.PACK_AB_MERGE_C R222, R22, R21, RZ ;  /* 0x0000001516de723e */ /* 0x000fe400048070ff */
[----:B------:R-:W-:Y:S02]  /*5650*/  F2FP.SATFINITE.E4M3.F32.PACK_AB_MERGE_C R224, R24, R23, RZ ;  /* 0x0000001718e0723e */ /* 0x000fe400048070ff */
[----:B------:R-:W-:-:S02]  /*5660*/  F2FP.SATFINITE.E4M3.F32.PACK_AB_MERGE_C R226, R25, R26, RZ ;  /* 0x0000001a19e2723e */ /* 0x000fc400048070ff */
[----:B------:R-:W-:Y:S01]  /*5670*/  F2FP.SATFINITE.E4M3.F32.PACK_AB_MERGE_C R228, R19, R18, RZ ;  /* 0x0000001213e4723e */ /* 0x000fe200048070ff */
[----:B------:R-:W-:-:S06]  /*5680*/  FMUL R210, R210, 1.4426950216293334961 ;  /* 0x3fb8aa3bd2d27820 */ /* 0x000fcc0000400000 */
[----:B------:R-:W1:Y:S01]  /*5690*/  MUFU.EX2 R210, R210 ;  /* 0x000000d200d27308 */ /* 0x000e620000000800 */
[----:B------:R-:W-:Y:S02]  /*56a0*/  F2FP.SATFINITE.E4M3.F32.PACK_AB_MERGE_C R113, R114, R113, R224 ;  /* 0x000000717271723e */ /* 0x000fe400048070e0 */
[----:B------:R-:W-:Y:S02]  /*56b0*/  F2FP.SATFINITE.E4M3.F32.PACK_AB_MERGE_C R112, R115, R112, R222 ;  /* 0x000000707370723e */ /* 0x000fe400048070de */
[----:B------:R-:W-:Y:S02]  /*56c0*/  F2FP.SATFINITE.E4M3.F32.PACK_AB_MERGE_C R114, R193, R192, R226 ;  /* 0x000000c0c172723e */ /* 0x000fe400048070e2 */
[----:B------:R-:W-:Y:S01]  /*56d0*/  F2FP.SATFINITE.E4M3.F32.PACK_AB_MERGE_C R115, R195, R194, R228 ;  /* 0x000000c2c373723e */ /* 0x000fe200048070e4 */
[----:B------:R-:W-:Y:S01]  /*56e0*/  ULEA UR12, UR38, UR14, 0x3 ;  /* 0x0000000e260c7291 */ /* 0x000fe2000f8e18ff */
[----:B------:R-:W-:-:S03]  /*56f0*/  UMOV UR6, UR7 ;  /* 0x0000000700067c82 */ /* 0x000fc60008000000 */
[----:B------:R-:W-:Y:S01]  /*5700*/  UIADD3 UR12, UPT, UPT, UR12, 0x9000, URZ ;  /* 0x000090000c0c7890 */ /* 0x000fe2000fffe0ff */
[----:B--2---:R-:W-:Y:S04]  /*5710*/  STS.U8 [R45+UR14+0x6000], R28 ;  /* 0x0060001c2d007988 */ /* 0x004fe8000800000e */
[----:B---3--:R-:W-:Y:S04]  /*5720*/  STS.U8 [R45+UR14+0x6200], R30 ;  /* 0x0062001e2d007988 */ /* 0x008fe8000800000e */
[----:B----4-:R-:W-:Y:S04]  /*5730*/  STS.U8 [R45+UR14+0x6400], R32 ;  /* 0x006400202d007988 */ /* 0x010fe8000800000e */
[----:B-----5:R0:W-:Y:S02]  /*5740*/  STS.U8 [R45+UR14+0x6600], R34 ;  /* 0x006600222d007988 */ /* 0x0201e4000800000e */
[----:B0-----:R-:W-:Y:S01]  /*5750*/  LDTM.16dp32bit_t0_t15.x32 R4, tmem[UR16] ;  /* 0x00000010000479ee */ /* 0x001fe20008a80000 */
[----:B------:R-:W1:Y:S01]  /*5760*/  LDTM.16dp32bit_t16_t31.x32 R4, tmem[UR16+0x20] ;  /* 0x00002010000479ee */ /* 0x000e620008aa0000 */
[----:B------:R0:W-:Y:S04]  /*5770*/  STS.U8 [R45+UR14+0x6800], R200 ;  /* 0x006800c82d007988 */ /* 0x0001e8000800000e */
[----:B------:R0:W-:Y:S04]  /*5780*/  STS.U8 [R45+UR14+0x6a00], R202 ;  /* 0x006a00ca2d007988 */ /* 0x0001e8000800000e */
[----:B------:R0:W-:Y:S04]  /*5790*/  STS.U8 [R45+UR14+0x6c00], R204 ;  /* 0x006c00cc2d007988 */ /* 0x0001e8000800000e */
[----:B------:R0:W-:Y:S04]  /*57a0*/  STS.U8 [R45+UR14+0x6e00], R206 ;  /* 0x006e00ce2d007988 */ /* 0x0001e8000800000e */
[----:B------:R0:W-:Y:S04]  /*57b0*/  STS.U8 [R45+UR14+0x7000], R208 ;  /* 0x007000d02d007988 */ /* 0x0001e8000800000e */
[----:B------:R0:W-:Y:S01]  /*57c0*/  STS.U8 [R45+UR14+0x7200], R212 ;  /* 0x007200d42d007988 */ /* 0x0001e2000800000e */
[----:B-1----:R-:W-:-:S03]  /*57d0*/  FMUL R4, R210, R4 ;  /* 0x00000004d2047220 */ /* 0x002fc60000400000 */
[----:B------:R0:W-:Y:S01]  /*57e0*/  STS.U8 [R45+UR14+0x7400], R214 ;  /* 0x007400d62d007988 */ /* 0x0001e2000800000e */
[C---:B------:R-:W-:Y:S01]  /*57f0*/  FMUL R5, R210.reuse, R5 ;  /* 0x00000005d2057220 */ /* 0x040fe20000400000 */
[C---:B------:R-:W-:Y:S01]  /*5800*/  FMUL R6, R210.reuse, R6 ;  /* 0x00000006d2067220 */ /* 0x040fe20000400000 */
[C---:B------:R-:W-:Y:S01]  /*5810*/  FMUL R7, R210.reuse, R7 ;  /* 0x00000007d2077220 */ /* 0x040fe20000400000 */
        /* <DEDUP_REMOVED lines=32> */
[----:B------:R-:W-:Y:S01]  /*5a20*/  FMUL R35, R210, R35 ;  /* 0x00000023d2237220 */ /* 0x000fe20000400000 */
        /* <DEDUP_REMOVED lines=17> */
[----:B------:R-:W-:Y:S01]  /*5b40*/  NOP ;  /* 0x0000000000007918 */ /* 0x000fe20000000000 */
[----:B------:R0:W-:Y:S01]  /*5b50*/  STTM.16dp32bit_t0_t15.x32 tmem[UR16], R4 ;  /* 0x00000004000079ed */ /* 0x0001e20008a80010 */
[----:B------:R0:W-:Y:S01]  /*5b60*/  STTM.16dp32bit_t16_t31.x32 tmem[UR16+0x20], R4 ;  /* 0x00002004000079ed */ /* 0x0001e20008aa0010 */
[----:B------:R-:W1:Y:S02]  /*5b70*/  FENCE.VIEW.ASYNC.T ;  /* 0x00000000000073c6 */ /* 0x000e640000000200 */
[----:B-1----:R-:W-:Y:S06]  /*5b80*/  BAR.SYNC.DEFER_BLOCKING 0x0 ;  /* 0x0000000000007b1d */ /* 0x002fec0000010000 */
[----:B------:R1:W-:Y:S06]  /*5b90*/  MEMBAR.ALL.CTA ;  /* 0x0000000000007992 */ /* 0x0003ec0000008000 */
[----:B-1----:R-:W1:Y:S02]  /*5ba0*/  FENCE.VIEW.ASYNC.S ;  /* 0x00000000000073c6 */ /* 0x002e640000000000 */
[----:B-1----:R-:W-:Y:S06]  /*5bb0*/  BAR.SYNC.DEFER_BLOCKING 0x0 ;  /* 0x0000000000007b1d */ /* 0x002fec0000010000 */
[----:B------:R-:W-:Y:S05]  /*5bc0*/  BRA.U UP1, `(.L_x_15) ;  /* 0x0000000101387547 */ /* 0x000fea000b800000 */
[----:B------:R-:W-:Y:S01]  /*5bd0*/  UMOV UR31, 0x80004020 ;  /* 0x80004020001f7882 */ /* 0x000fe20000000000 */
[----:B------:R-:W-:Y:S01]  /*5be0*/  UMOV UR34, UR4 ;  /* 0x0000000400227c82 */ /* 0x000fe20008000000 */
[----:B------:R-:W-:Y:S01]  /*5bf0*/  UMOV UR35, 0x80004020 ;  /* 0x8000402000237882 */ /* 0x000fe20000000000 */
[----:B------:R-:W-:Y:S01]  /*5c00*/  UMOV UR36, 0x0 ;  /* 0x0000000000247882 */ /* 0x000fe20000000000 */
[----:B------:R-:W-:Y:S01]  /*5c10*/  UMOV UR37, 0x4200010 ;  /* 0x0420001000257882 */ /* 0x000fe20000000000 */
[----:B------:R-:W-:Y:S01]  /*5c20*/  UMOV UR10, UR12 ;  /* 0x0000000c000a7c82 */ /* 0x000fe20008000000 */
[----:B------:R-:W-:Y:S01]  /*5c30*/  UMOV UR11, URZ ;  /* 0x000000ff000b7c82 */ /* 0x000fe20008000000 */
[----:B------:R-:W-:Y:S01]  /*5c40*/  UMOV UR52, 0x0 ;  /* 0x0000000000347882 */ /* 0x000fe20000000000 */
[----:B------:R-:W-:Y:S01]  /*5c50*/  UMOV UR53, 0x4200010 ;  /* 0x0420001000357882 */ /* 0x000fe20000000000 */
[----:B------:R1:W-:Y:S01]  /*5c60*/  UTCQMMA gdesc[UR30], gdesc[UR34], tmem[UR15], tmem[UR36], idesc[UR37], UPT ;  /* 0x00ff24221e0075ea */ /* 0x0003e2000b80030f */
[----:B------:R-:W-:Y:S01]  /*5c70*/  UMOV UR7, UR10 ;  /* 0x0000000a00077c82 */ /* 0x000fe20008000000 */
[----:B------:R1:W-:Y:S01]  /*5c80*/  UTCQMMA gdesc[UR40], gdesc[UR24], tmem[UR15], tmem[UR52], idesc[UR53], UPT ;  /* 0x00ff3418280075ea */ /* 0x0003e2000b80030f */
[----:B------:R1:W-:Y:S01]  /*5c90*/  UTCBAR [UR7], URZ ;  /* 0x000000ff070073e9 */ /* 0x0003e200080000ff */
[----:B------:R-:W-:-:S02]  /*5ca0*/  NOP ;  /* 0x0000000000007918 */ /* 0x000fc40000000000 */
.L_x_15:
[----:B------:R-:W-:Y:S01]  /*5cb0*/  UIADD3 UR38, UPT, UPT, UR38, 0x1, URZ ;  /* 0x0000000126267890 */ /* 0x000fe2000fffe0ff */
[----:B------:R-:W-:Y:S01]  /*5cc0*/  FFMA R180, R210, R180, R191 ;  /* 0x000000b4d2b47223 */ /* 0x000fe200000000bf */
[----:B------:R-:W-:Y:S01]  /*5cd0*/  UIADD3 UR8, UPT, UPT, UR8, 0x40, URZ ;  /* 0x0000004008087890 */ /* 0x000fe2000fffe0ff */
[----:B------:R-:W-:Y:S01]  /*5ce0*/  IMAD.IADD R189, R181, 0x1, R189 ;  /* 0x00000001b5bd7824 */ /* 0x000fe200078e02bd */
[----:B------:R-:W-:Y:S01]  /*5cf0*/  UISETP.GT.AND UP2, UPT, UR38, 0x1, UPT ;  /* 0x000000012600788c */ /* 0x000fe2000bf44270 */
[----:B0-----:R-:W-:Y:S01]  /*5d00*/  IMAD.U32 R27, RZ, RZ, UR6 ;  /* 0x00000006ff1b7e24 */ /* 0x001fe2000f8e00ff */
[----:B------:R-:W-:Y:S01]  /*5d10*/  UIADD3 UR39, UPT, UPT, UR9, UR39, URZ ;  /* 0x0000002709277290 */ /* 0x000fe2000fffe0ff */
[----:B------:R-:W-:Y:S01]  /*5d20*/  IMAD.MOV.U32 R20, RZ, RZ, R139 ;  /* 0x000000ffff147224 */ /* 0x000fe200078e008b */
[----:B-1----:R-:W-:Y:S02]  /*5d30*/  USEL UR7, URZ, 0x1, !UP2 ;  /* 0x00000001ff077887 */ /* 0x002fe4000d000000 */
[----:B------:R-:W-:-:S02]  /*5d40*/  USEL UR38, UR38, URZ, !UP2 ;  /* 0x000000ff26267287 */ /* 0x000fc4000d000000 */
[----:B------:R-:W-:Y:S02]  /*5d50*/  UISETP.GE.AND UP2, UPT, UR8, UR19, UPT ;  /* 0x000000130800728c */ /* 0x000fe4000bf46270 */
[----:B------:R-:W-:-:S07]  /*5d60*/  ULOP3.LUT UR7, UR6, UR7, URZ, 0x3c, !UPT ;  /* 0x0000000706077292 */ /* 0x000fce000f8e3cff */
[----:B------:R-:W-:Y:S05]  /*5d70*/  BRA.U !UP2, `(.L_x_16) ;  /* 0xffffffe10a507547 */ /* 0x000fea000b83ffff */
.L_x_11:
[----:B------:R-:W2:Y:S01]  /*5d80*/  LDCU UR4, c[0x0][0x3f0] ;  /* 0x00007e00ff0477ac */ /* 0x000ea20008000800 */
[C---:B0--3--:R-:W-:Y:S01]  /*5d90*/  IMAD.SHL.U32 R4, R44.reuse, 0x20, RZ ;  /* 0x000000202c047824 */ /* 0x049fe200078e00ff */
[----:B------:R-:W-:Y:S01]  /*5da0*/  SHF.R.S32.HI R46, RZ, 0x5, R44 ;  /* 0x00000005ff2e7819 */ /* 0x000fe2000001142c */
[----:B------:R-:W-:-:S03]  /*5db0*/  IMAD.SHL.U32 R45, R44, 0x10, RZ ;  /* 0x000000102c2d7824 */ /* 0x000fc600078e00ff */
[----:B------:R-:W-:Y:S02]  /*5dc0*/  LOP3.LUT R4, R4, 0x300, RZ, 0xc0, !PT ;  /* 0x0000030004047812 */ /* 0x000fe400078ec0ff */
[----:B------:R-:W-:Y:S02]  /*5dd0*/  SGXT R46, R46, 0x1 ;  /* 0x000000012e2e781a */ /* 0x000fe40000000200 */
[----:B------:R-:W-:Y:S01]  /*5de0*/  LOP3.LUT R47, R4, 0x870, R45, 0xf8, !PT ;  /* 0x00000870042f7812 */ /* 0x000fe200078ef82d */
[----:B--2---:R-:W-:-:S09]  /*5df0*/  UISETP.GE.AND UP0, UPT, UR4, 0x1, UPT ;  /* 0x000000010400788c */ /* 0x004fd2000bf06270 */
[----:B------:R-:W-:Y:S05]  /*5e00*/  BRA.U !UP0, `(.L_x_17) ;  /* 0x0000000108107547 */ /* 0x000fea000b800000 */
[----:B------:R-:W-:-:S06]  /*5e10*/  USHF.L.U32 UR6, UR6, 0x1f, URZ ;  /* 0x0000001f06067899 */ /* 0x000fcc00080006ff */
[----:B------:R-:W-:-:S04]  /*5e20*/  IMAD.U32 R4, RZ, RZ, UR6 ;  /* 0x00000006ff047e24 */ /* 0x000fc8000f8e00ff */
[----:B------:R-:W0:Y:S02]  /*5e30*/  SYNCS.PHASECHK.TRANS64.TRYWAIT P0, [UR12], R4 ;  /* 0x00000004ff0075a7 */ /* 0x000e24000800110c */
[----:B0-----:R-:W-:Y:S05]  /*5e40*/  @!P0 BRA `(.L_x_18) ;  /* 0x0000001c00a48947 */ /* 0x001fea0003800000 */
.L_x_17:
[----:B------:R-:W-:Y:S01]  /*5e50*/  BAR.SYNC.DEFER_BLOCKING 0x0 ;  /* 0x0000000000007b1d */ /* 0x000fe20000010000 */
[----:B------:R-:W-:Y:S01]  /*5e60*/  FSETP.GT.AND P0, PT, |R180|, 8.50705917302346158658e+37, PT ;  /* 0x7e800000b400780b */ /* 0x000fe20003f04200 */
[----:B------:R-:W-:Y:S01]  /*5e70*/  IMAD.SHL.U32 R49, R44, 0x4, RZ ;  /* 0x000000042c317824 */ /* 0x000fe200078e00ff */
[C---:B------:R-:W-:Y:S02]  /*5e80*/  FSETP.GEU.AND P4, PT, |R180|.reuse, 1.175494350822287508e-38, PT ;  /* 0x00800000b400780b */ /* 0x040fe40003f8e200 */
[----:B------:R-:W-:Y:S01]  /*5e90*/  LOP3.LUT R48, R45, 0x30, RZ, 0xc0, !PT ;  /* 0x000000302d307812 */ /* 0x000fe200078ec0ff */
[C---:B------:R-:W-:Y:S01]  /*5ea0*/  FMUL R45, R180.reuse, 8388608 ;  /* 0x4b000000b42d7820 */ /* 0x040fe20000400000 */
[----:B------:R-:W-:Y:S01]  /*5eb0*/  FSETP.GEU.AND P3, PT, R180, 1.175494350822287508e-38, PT ;  /* 0x00800000b400780b */ /* 0x000fe20003f6e000 */
[----:B------:R-:W0:Y:S01]  /*5ec0*/  LDCU.64 UR4, c[0x0][0x3e0] ;  /* 0x00007c00ff0477ac */ /* 0x000e220008000a00 */
[----:B------:R-:W-:Y:S01]  /*5ed0*/  SHF.R.S32.HI R50, RZ, 0x2, R44 ;  /* 0x00000002ff327819 */ /* 0x000fe2000001142c */
[----:B------:R-:W2:Y:S01]  /*5ee0*/  LDC.64 R58, c[0x0][0x398] ;  /* 0x0000e600ff3a7b82 */ /* 0x000ea20000000a00 */
[----:B------:R-:W-:-:S02]  /*5ef0*/  FSEL R52, R45, R180, !P3 ;  /* 0x000000b42d347208 */ /* 0x000fc40005800000 */
[----:B------:R-:W-:Y:S01]  /*5f00*/  LOP3.LUT R51, R48, 0x3c0, R49, 0xf8, !PT ;  /* 0x000003c030337812 */ /* 0x000fe200078ef831 */
[----:B------:R-:W-:Y:S01]  /*5f10*/  @P0 FMUL R180, R180, 0.25 ;  /* 0x3e800000b4b40820 */ /* 0x000fe20000400000 */
[----:B------:R-:W-:Y:S01]  /*5f20*/  IMAD.SHL.U32 R49, R44, 0x80, RZ ;  /* 0x000000802c317824 */ /* 0x000fe200078e00ff */
[----:B------:R-:W-:Y:S02]  /*5f30*/  SGXT R50, R50, 0x1 ;  /* 0x000000013232781a */ /* 0x000fe40000000200 */
[----:B------:R-:W-:Y:S01]  /*5f40*/  @!P4 FMUL R180, R180, 16777216 ;  /* 0x4b800000b4b4c820 */ /* 0x000fe20000400000 */
[----:B------:R-:W-:Y:S01]  /*5f50*/  LOP3.LUT R47, R47, 0x1040, R46, 0x78, !PT ;  /* 0x000010402f2f7812 */ /* 0x000fe200078e782e */
[----:B------:R-:W-:Y:S01]  /*5f60*/  IMAD.SHL.U32 R46, R44, 0x2, RZ ;  /* 0x000000022c2e7824 */ /* 0x000fe200078e00ff */
[----:B------:R-:W-:Y:S01]  /*5f70*/  LOP3.LUT R50, R51, 0x1040, R50, 0x78, !PT ;  /* 0x0000104033327812 */ /* 0x000fe200078e7832 */
[----:B------:R-:W3:Y:S01]  /*5f80*/  MUFU.RCP R45, R180 ;  /* 0x000000b4002d7308 */ /* 0x000ee20000001000 */
[----:B------:R-:W-:Y:S01]  /*5f90*/  LOP3.LUT R49, R49, 0x400, RZ, 0xc0, !PT ;  /* 0x0000040031317812 */ /* 0x000fe200078ec0ff */
[----:B------:R-:W4:Y:S02]  /*5fa0*/  @!P2 SYNCS.CCTL.IV [UR14+0x9000] ;  /* 0x00900000ff00a9b1 */ /* 0x000f24000800000e */
[----:B----4-:R-:W-:Y:S01]  /*5fb0*/  BAR.SYNC.DEFER_BLOCKING 0x0 ;  /* 0x0000000000007b1d */ /* 0x010fe20000010000 */
[----:B------:R-:W-:Y:S01]  /*5fc0*/  LOP3.LUT R46, R46, 0x80, RZ, 0xc0, !PT ;  /* 0x000000802e2e7812 */ /* 0x000fe200078ec0ff */
[----:B0-----:R-:W-:Y:S01]  /*5fd0*/  UIMAD UR4, UR13, UR4, URZ ;  /* 0x000000040d0472a4 */ /* 0x001fe2000f8e02ff */
[----:B------:R-:W-:-:S02]  /*5fe0*/  IADD3 R49, PT, PT, R50, UR14, R49 ;  /* 0x0000000e32317c10 */ /* 0x000fc4000fffe031 */
[----:B------:R-:W-:Y:S01]  /*5ff0*/  IADD3 R46, PT, PT, R47, UR14, R46 ;  /* 0x0000000e2f2e7c10 */ /* 0x000fe2000fffe02e */
[----:B------:R-:W-:Y:S01]  /*6000*/  LDTM.16dp32bit_t0_t15.x32 R4, tmem[UR16] ;  /* 0x00000010000479ee */ /* 0x000fe20008a80000 */
[----:B------:R-:W0:Y:S01]  /*6010*/  LDTM.16dp32bit_t16_t31.x32 R4, tmem[UR16+0x20] ;  /* 0x00002010000479ee */ /* 0x000e220008aa0000 */
[----:B------:R-:W4:Y:S01]  /*6020*/  @!P2 SYNCS.CCTL.IV [UR14+0x9008] ;  /* 0x00900800ff00a9b1 */ /* 0x000f22000800000e */
[----:B------:R-:W-:Y:S01]  /*6030*/  NOP ;  /* 0x0000000000007918 */ /* 0x000fe20000000000 */
[----:B------:R-:W-:Y:S01]  /*6040*/  FSETP.NEU.AND P2, PT, R52, RZ, PT ;  /* 0x000000ff3400720b */ /* 0x000fe20003f4d000 */
[----:B0-----:R-:W-:Y:S01]  /*6050*/  @P0 FMUL R6, R6, 0.25 ;  /* 0x3e80000006060820 */ /* 0x001fe20000400000 */
[----:B------:R-:W-:Y:S01]  /*6060*/  @P0 FMUL R7, R7, 0.25 ;  /* 0x3e80000007070820 */ /* 0x000fe20000400000 */
        /* <DEDUP_REMOVED lines=20> */
[----:B------:R-:W-:Y:S01]  /*61b0*/  @!P4 FMUL R6, R6, 16777216 ;  /* 0x4b8000000606c820 */ /* 0x000fe20000400000 */
        /* <DEDUP_REMOVED lines=21> */
[----:B------:R-:W-:Y:S01]  /*6310*/  @P0 FMUL R26, R26, 0.25 ;  /* 0x3e8000001a1a0820 */ /* 0x000fe20000400000 */
[----:B------:R-:W-:Y:S01]  /*6320*/  @P0 FMUL R27, R27, 0.25 ;  /* 0x3e8000001b1b0820 */ /* 0x000fe20000400000 */
[----:B------:R-:W-:Y:S01]  /*6330*/  @P0 FMUL R30, R30, 0.25 ;  /* 0x3e8000001e1e0820 */ /* 0x000fe20000400000 */
[----:B------:R-:W-:Y:S01]  /*6340*/  @P0 FMUL R31, R31, 0.25 ;  /* 0x3e8000001f1f0820 */ /* 0x000fe20000400000 */
[C---:B---3--:R-:W-:Y:S01]  /*6350*/  FMUL R6, R45.reuse, R6 ;  /* 0x000000062d067220 */ /* 0x048fe20000400000 */
        /* <DEDUP_REMOVED lines=21> */
[----:B------:R-:W-:Y:S01]  /*64b0*/  @!P4 FMUL R26, R26, 16777216 ;  /* 0x4b8000001a1ac820 */ /* 0x000fe20000400000 */
[----:B------:R-:W-:Y:S01]  /*64c0*/  @!P4 FMUL R27, R27, 16777216 ;  /* 0x4b8000001b1bc820 */ /* 0x000fe20000400000 */
[----:B------:R-:W-:Y:S01]  /*64d0*/  @!P4 FMUL R30, R30, 16777216 ;  /* 0x4b8000001e1ec820 */ /* 0x000fe20000400000 */
[----:B------:R-:W-:Y:S01]  /*64e0*/  @!P4 FMUL R31, R31, 16777216 ;  /* 0x4b8000001f1fc820 */ /* 0x000fe20000400000 */
[----:B------:R-:W-:Y:S01]  /*64f0*/  F2FP.SATFINITE.E4M3.F32.PACK_AB_MERGE_C R6, R7, R6, RZ ;  /* 0x000000060706723e */ /* 0x000fe200048070ff */
[----:B------:R-:W-:Y:S01]  /*6500*/  @P0 FMUL R18, R18, 0.25 ;  /* 0x3e80000012120820 */ /* 0x000fe20000400000 */
[----:B------:R-:W-:Y:S01]  /*6510*/  F2FP.SATFINITE.E4M3.F32.PACK_AB_MERGE_C R10, R11, R10, RZ ;  /* 0x0000000a0b0a723e */ /* 0x000fe200048070ff */
[----:B------:R-:W-:Y:S01]  /*6520*/  @P0 FMUL R19, R19, 0.25 ;  /* 0x3e80000013130820 */ /* 0x000fe20000400000 */
[----:B------:R-:W-:Y:S01]  /*6530*/  F2FP.SATFINITE.E4M3.F32.PACK_AB_MERGE_C R14, R15, R14, RZ ;  /* 0x0000000e0f0e723e */ /* 0x000fe200048070ff */
[----:B------:R-:W-:Y:S01]  /*6540*/  FMUL R26, R45, R26 ;  /* 0x0000001a2d1a7220 */ /* 0x000fe20000400000 */
[----:B------:R-:W-:Y:S01]  /*6550*/  F2FP.SATFINITE.E4M3.F32.PACK_AB_MERGE_C R4, R5, R4, RZ ;  /* 0x000000040504723e */ /* 0x000fe200048070ff */
[----:B------:R-:W-:Y:S01]  /*6560*/  FMUL R27, R45, R27 ;  /* 0x0000001b2d1b7220 */ /* 0x000fe20000400000 */
[----:B------:R-:W-:Y:S01]  /*6570*/  F2FP.SATFINITE.E4M3.F32.PACK_AB_MERGE_C R8, R9, R8, RZ ;  /* 0x000000080908723e */ /* 0x000fe200048070ff */
[----:B------:R-:W-:Y:S01]  /*6580*/  FMUL R30, R45, R30 ;  /* 0x0000001e2d1e7220 */ /* 0x000fe20000400000 */
[----:B------:R-:W-:Y:S01]  /*6590*/  F2FP.SATFINITE.E4M3.F32.PACK_AB_MERGE_C R12, R13, R12, RZ ;  /* 0x0000000c0d0c723e */ /* 0x000fe200048070ff */
[----:B------:R-:W-:Y:S01]  /*65a0*/  FMUL R31, R45, R31 ;  /* 0x0000001f2d1f7220 */ /* 0x000fe20000400000 */
[----:B------:R-:W-:Y:S01]  /*65b0*/  F2FP.SATFINITE.E4M3.F32.PACK_AB_MERGE_C R16, R17, R16, RZ ;  /* 0x000000101110723e */ /* 0x000fe200048070ff */
[----:B------:R-:W-:Y:S01]  /*65c0*/  @!P4 FMUL R18, R18, 16777216 ;  /* 0x4b8000001212c820 */ /* 0x000fe20000400000 */
[----:B------:R-:W-:Y:S01]  /*65d0*/  F2FP.SATFINITE.E4M3.F32.PACK_AB_MERGE_C R20, R21, R20, RZ ;  /* 0x000000141514723e */ /* 0x000fe200048070ff */
[----:B------:R-:W-:Y:S01]  /*65e0*/  @!P4 FMUL R19, R19, 16777216 ;  /* 0x4b8000001313c820 */ /* 0x000fe20000400000 */
[----:B------:R-:W-:Y:S01]  /*65f0*/  F2FP.SATFINITE.E4M3.F32.PACK_AB_MERGE_C R22, R23, R22, RZ ;  /* 0x000000161716723e */ /* 0x000fe200048070ff */
[----:B------:R-:W-:Y:S01]  /*6600*/  FMUL R18, R45, R18 ;  /* 0x000000122d127220 */ /* 0x000fe20000400000 */
[----:B------:R-:W-:Y:S01]  /*6610*/  F2FP.SATFINITE.E4M3.F32.PACK_AB_MERGE_C R24, R25, R24, RZ ;  /* 0x000000181918723e */ /* 0x000fe200048070ff */
[----:B------:R-:W-:Y:S01]  /*6620*/  FMUL R19, R45, R19 ;  /* 0x000000132d137220 */ /* 0x000fe20000400000 */
[----:B------:R-:W-:Y:S01]  /*6630*/  F2FP.SATFINITE.E4M3.F32.PACK_AB_MERGE_C R28, R29, R28, RZ ;  /* 0x0000001c1d1c723e */ /* 0x000fe200048070ff */
[----:B------:R-:W-:Y:S01]  /*6640*/  @P0 FMUL R32, R32, 0.25 ;  /* 0x3e80000020200820 */ /* 0x000fe20000400000 */
[----:B------:R-:W-:Y:S01]  /*6650*/  LOP3.LUT R17, R6, 0xffff, RZ, 0xc0, !PT ;  /* 0x0000ffff06117812 */ /* 0x000fe200078ec0ff */
[----:B------:R-:W-:Y:S01]  /*6660*/  @P0 FMUL R33, R33, 0.25 ;  /* 0x3e80000021210820 */ /* 0x000fe20000400000 */
[----:B------:R-:W-:Y:S01]  /*6670*/  LOP3.LUT R10, R10, 0xffff, RZ, 0xc0, !PT ;  /* 0x0000ffff0a0a7812 */ /* 0x000fe200078ec0ff */
[----:B------:R-:W-:Y:S01]  /*6680*/  @!P4 FMUL R32, R32, 16777216 ;  /* 0x4b8000002020c820 */ /* 0x000fe20000400000 */
[----:B------:R-:W-:Y:S01]  /*6690*/  LOP3.LUT R23, R14, 0xffff, RZ, 0xc0, !PT ;  /* 0x0000ffff0e177812 */ /* 0x000fe200078ec0ff */
[----:B------:R-:W-:Y:S01]  /*66a0*/  @!P4 FMUL R33, R33, 16777216 ;  /* 0x4b8000002121c820 */ /* 0x000fe20000400000 */
[----:B------:R-:W-:Y:S01]  /*66b0*/  LOP3.LUT R13, R4, 0xffff, RZ, 0xc0, !PT ;  /* 0x0000ffff040d7812 */ /* 0x000fe200078ec0ff */
[----:B------:R-:W-:Y:S01]  /*66c0*/  @P0 FMUL R34, R34, 0.25 ;  /* 0x3e80000022220820 */ /* 0x000fe20000400000 */
[----:B------:R-:W-:Y:S01]  /*66d0*/  LOP3.LUT R50, R8, 0xffff, RZ, 0xc0, !PT ;  /* 0x0000ffff08327812 */ /* 0x000fe200078ec0ff */
[----:B------:R-:W-:Y:S01]  /*66e0*/  @P0 FMUL R35, R35, 0.25 ;  /* 0x3e80000023230820 */ /* 0x000fe20000400000 */
[----:B------:R-:W-:Y:S01]  /*66f0*/  LOP3.LUT R21, R12, 0xffff, RZ, 0xc0, !PT ;  /* 0x0000ffff0c157812 */ /* 0x000fe200078ec0ff */
[C---:B------:R-:W-:Y:S01]  /*6700*/  FMUL R32, R45.reuse, R32 ;  /* 0x000000202d207220 */ /* 0x040fe20000400000 */
[----:B------:R-:W-:Y:S01]  /*6710*/  LOP3.LUT R20, R20, 0xffff, RZ, 0xc0, !PT ;  /* 0x0000ffff14147812 */ /* 0x000fe200078ec0ff */
[----:B------:R-:W-:Y:S01]  /*6720*/  FMUL R33, R45, R33 ;  /* 0x000000212d217220 */ /* 0x000fe20000400000 */
[----:B------:R-:W-:Y:S01]  /*6730*/  LOP3.LUT R29, R28, 0xffff, RZ, 0xc0, !PT ;  /* 0x0000ffff1c1d7812 */ /* 0x000fe200078ec0ff */
[----:B------:R-:W-:Y:S01]  /*6740*/  @!P4 FMUL R34, R34, 16777216 ;  /* 0x4b8000002222c820 */ /* 0x000fe20000400000 */
[----:B------:R-:W-:Y:S01]  /*6750*/  LOP3.LUT R25, R24, 0xffff, RZ, 0xc0, !PT ;  /* 0x0000ffff18197812 */ /* 0x000fe200078ec0ff */
[----:B------:R-:W-:Y:S01]  /*6760*/  @!P4 FMUL R35, R35, 16777216 ;  /* 0x4b8000002323c820 */ /* 0x000fe20000400000 */
[----:B------:R-:W-:Y:S01]  /*6770*/  F2FP.SATFINITE.E4M3.F32.PACK_AB_MERGE_C R26, R27, R26, RZ ;  /* 0x0000001a1b1a723e */ /* 0x000fe200048070ff */
[----:B------:R-:W-:Y:S01]  /*6780*/  FMUL R34, R45, R34 ;  /* 0x000000222d227220 */ /* 0x000fe20000400000 */
[----:B------:R-:W-:Y:S01]  /*6790*/  F2FP.SATFINITE.E4M3.F32.PACK_AB_MERGE_C R30, R31, R30, RZ ;  /* 0x0000001e1f1e723e */ /* 0x000fe200048070ff */
[----:B------:R-:W-:Y:S01]  /*67a0*/  FMUL R35, R45, R35 ;  /* 0x000000232d237220 */ /* 0x000fe20000400000 */
[----:B------:R-:W-:-:S02]  /*67b0*/  PRMT R7, R23, 0x3340, R0 ;  /* 0x0000334017077816 */ /* 0x000fc40000000000 */
[----:B------:R-:W-:Y:S02]  /*67c0*/  PRMT R6, R17, 0x3340, R10 ;  /* 0x0000334011067816 */ /* 0x000fe4000000000a */
[----:B------:R-:W-:Y:S02]  /*67d0*/  PRMT R5, R21, 0x3340, R0 ;  /* 0x0000334015057816 */ /* 0x000fe40000000000 */
[----:B------:R-:W-:Y:S02]  /*67e0*/  PRMT R4, R13, 0x3340, R50 ;  /* 0x000033400d047816 */ /* 0x000fe40000000032 */
[----:B------:R-:W-:Y:S02]  /*67f0*/  PRMT R9, R29, 0x3340, R0 ;  /* 0x000033401d097816 */ /* 0x000fe40000000000 */
[----:B------:R-:W-:Y:S02]  /*6800*/  PRMT R8, R20, 0x3340, R25 ;  /* 0x0000334014087816 */ /* 0x000fe40000000019 */
[----:B------:R-:W-:-:S02]  /*6810*/  PRMT R15, R6, 0x5410, R7 ;  /* 0x00005410060f7816 */ /* 0x000fc40000000007 */
[----:B------:R-:W-:Y:S02]  /*6820*/  LOP3.LUT R22, R22, 0xffff, RZ, 0xc0, !PT ;  /* 0x0000ffff16167812 */ /* 0x000fe400078ec0ff */
[----:B------:R-:W-:Y:S02]  /*6830*/  LOP3.LUT R27, R26, 0xffff, RZ, 0xc0, !PT ;  /* 0x0000ffff1a1b7812 */ /* 0x000fe400078ec0ff */
[----:B------:R-:W-:Y:S02]  /*6840*/  LOP3.LUT R31, R30, 0xffff, RZ, 0xc0, !PT ;  /* 0x0000ffff1e1f7812 */ /* 0x000fe400078ec0ff */
[----:B------:R-:W-:Y:S01]  /*6850*/  PRMT R11, R4, 0x5410, R5 ;  /* 0x00005410040b7816 */ /* 0x000fe20000000005 */
[----:B------:R-:W-:Y:S01]  /*6860*/  VIADD R4, R52, 0xc0cafb0d ;  /* 0xc0cafb0d34047836 */ /* 0x000fe20000000000 */
[----:B------:R-:W-:Y:S02]  /*6870*/  SHF.R.U32.HI R7, RZ, 0x8, R21 ;  /* 0x00000008ff077819 */ /* 0x000fe40000011615 */
[----:B------:R-:W-:-:S02]  /*6880*/  F2FP.SATFINITE.E4M3.F32.PACK_AB_MERGE_C R18, R19, R18, RZ ;  /* 0x000000121312723e */ /* 0x000fc400048070ff */
[----:B------:R-:W-:Y:S02]  /*6890*/  SHF.R.U32.HI R5, RZ, 0x8, R13 ;  /* 0x00000008ff057819 */ /* 0x000fe4000001160d */
[----:B------:R-:W-:Y:S02]  /*68a0*/  SHF.R.U32.HI R6, RZ, 0x8, R50 ;  /* 0x00000008ff067819 */ /* 0x000fe40000011632 */
[----:B------:R-:W-:Y:S01]  /*68b0*/  PRMT R19, R8, 0x5410, R9 ;  /* 0x0000541008137816 */ /* 0x000fe20000000009 */
[----:B------:R-:W0:Y:S01]  /*68c0*/  LDC R50, c[0x0][0x3e8] ;  /* 0x0000fa00ff327b82 */ /* 0x000e220000000800 */
[----:B------:R-:W-:Y:S02]  /*68d0*/  PRMT R13, R31, 0x3340, R0 ;  /* 0x000033401f0d7816 */ /* 0x000fe40000000000 */
[----:B------:R-:W-:Y:S02]  /*68e0*/  PRMT R8, R22, 0x3340, R27 ;  /* 0x0000334016087816 */ /* 0x000fe4000000001b */
[----:B------:R-:W-:-:S02]  /*68f0*/  LOP3.LUT R7, R7, 0xffff, RZ, 0xc0, !PT ;  /* 0x0000ffff07077812 */ /* 0x000fc400078ec0ff */
[----:B------:R-:W-:Y:S02]  /*6900*/  LOP3.LUT R9, R5, 0xffff, RZ, 0xc0, !PT ;  /* 0x0000ffff05097812 */ /* 0x000fe400078ec0ff */
[----:B------:R-:W-:Y:S02]  /*6910*/  LOP3.LUT R6, R6, 0xffff, RZ, 0xc0, !PT ;  /* 0x0000ffff06067812 */ /* 0x000fe400078ec0ff */
[----:B------:R-:W-:Y:S02]  /*6920*/  PRMT R21, R8, 0x5410, R13 ;  /* 0x0000541008157816 */ /* 0x000fe4000000000d */
[----:B------:R-:W-:Y:S02]  /*6930*/  LOP3.LUT R5, R4, 0xff800000, RZ, 0xc0, !PT ;  /* 0xff80000004057812 */ /* 0x000fe400078ec0ff */
[----:B------:R-:W-:Y:S02]  /*6940*/  PRMT R13, R7, 0x3340, R0 ;  /* 0x00003340070d7816 */ /* 0x000fe40000000000 */
[----:B------:R-:W-:Y:S01]  /*6950*/  PRMT R12, R9, 0x3340, R6 ;  /* 0x00003340090c7816 */ /* 0x000fe20000000006 */
[----:B------:R-:W-:Y:S01]  /*6960*/  IMAD.IADD R4, R52, 0x1, -R5 ;  /* 0x0000000134047824 */ /* 0x000fe200078e0a05 */
[----:B------:R-:W-:-:S02]  /*6970*/  SHF.R.U32.HI R7, RZ, 0x8, R10 ;  /* 0x00000008ff077819 */ /* 0x000fc4000001160a */
[----:B------:R-:W-:Y:S02]  /*6980*/  SHF.R.U32.HI R8, RZ, 0x8, R23 ;  /* 0x00000008ff087819 */ /* 0x000fe40000011617 */
[----:B------:R-:W-:Y:S01]  /*6990*/  SHF.R.U32.HI R9, RZ, 0x8, R20 ;  /* 0x00000008ff097819 */ /* 0x000fe20000011614 */
[-C--:B0-----:R-:W-:Y:S01]  /*69a0*/  IMAD R42, R42, R50.reuse, RZ ;  /* 0x000000322a2a7224 */ /* 0x081fe200078e02ff */
[----:B------:R-:W-:Y:S01]  /*69b0*/  SHF.R.U32.HI R10, RZ, 0x8, R25 ;  /* 0x00000008ff0a7819 */ /* 0x000fe20000011619 */
[-C--:B------:R-:W-:Y:S01]  /*69c0*/  IMAD R41, R41, R50.reuse, RZ ;  /* 0x0000003229297224 */ /* 0x080fe200078e02ff */
[----:B------:R-:W-:Y:S01]  /*69d0*/  SHF.R.U32.HI R6, RZ, 0x8, R17 ;  /* 0x00000008ff067819 */ /* 0x000fe20000011611 */
[-C--:B------:R-:W-:Y:S01]  /*69e0*/  IMAD R40, R40, R50.reuse, RZ ;  /* 0x0000003228287224 */ /* 0x080fe200078e02ff */
[----:B------:R-:W-:Y:S01]  /*69f0*/  LOP3.LUT R8, R8, 0xffff, RZ, 0xc0, !PT ;  /* 0x0000ffff08087812 */ /* 0x000fe200078ec0ff */
[-C--:B------:R-:W-:Y:S01]  /*6a00*/  IMAD R37, R37, R50.reuse, RZ ;  /* 0x0000003225257224 */ /* 0x080fe200078e02ff */
[----:B------:R-:W-:Y:S01]  /*6a10*/  LOP3.LUT R9, R9, 0xffff, RZ, 0xc0, !PT ;  /* 0x0000ffff09097812 */ /* 0x000fe200078ec0ff */
[-C--:B------:R-:W-:Y:S01]  /*6a20*/  IMAD R36, R36, R50.reuse, RZ ;  /* 0x0000003224247224 */ /* 0x080fe200078e02ff */
[----:B------:R-:W-:Y:S01]  /*6a30*/  LOP3.LUT R10, R10, 0xffff, RZ, 0xc0, !PT ;  /* 0x0000ffff0a0a7812 */ /* 0x000fe200078ec0ff */
[-C--:B------:R-:W-:Y:S01]  /*6a40*/  IMAD R39, R39, R50.reuse, RZ ;  /* 0x0000003227277224 */ /* 0x080fe200078e02ff */
[----:B------:R-:W-:Y:S01]  /*6a50*/  LOP3.LUT R14, R6, 0xffff, RZ, 0xc0, !PT ;  /* 0x0000ffff060e7812 */ /* 0x000fe200078ec0ff */
[----:B------:R-:W-:Y:S01]  /*6a60*/  FADD R6, R4, -1 ;  /* 0xbf80000004067421 */ /* 0x000fe20000000000 */
[----:B------:R-:W-:Y:S01]  /*6a70*/  PRMT R17, R8, 0x3340, R1 ;  /* 0x0000334008117816 */ /* 0x000fe20000000001 */
[----:B------:R-:W-:Y:S01]  /*6a80*/  IMAD R38, R38, R50, RZ ;  /* 0x0000003226267224 */ /* 0x000fe200078e02ff */
[----:B------:R-:W-:-:S02]  /*6a90*/  PRMT R20, R9, 0x3340, R10 ;  /* 0x0000334009147816 */ /* 0x000fc4000000000a */
[----:B------:R-:W-:Y:S02]  /*6aa0*/  SHF.R.U32.HI R8, RZ, 0x8, R27 ;  /* 0x00000008ff087819 */ /* 0x000fe4000001161b */
[----:B------:R-:W-:Y:S02]  /*6ab0*/  SHF.R.U32.HI R4, RZ, 0x8, R22 ;  /* 0x00000008ff047819 */ /* 0x000fe40000011616 */
[----:B------:R-:W-:Y:S01]  /*6ac0*/  F2FP.SATFINITE.E4M3.F32.PACK_AB_MERGE_C R32, R33, R32, RZ ;  /* 0x000000202120723e */ /* 0x000fe200048070ff */
[----:B------:R-:W-:Y:S01]  /*6ad0*/  IMAD.MOV.U32 R33, RZ, RZ, 0x3dc6b27f ;  /* 0x3dc6b27fff217424 */ /* 0x000fe200078e00ff */
[----:B------:R-:W-:Y:S02]  /*6ae0*/  LOP3.LUT R7, R7, 0xffff, RZ, 0xc0, !PT ;  /* 0x0000ffff07077812 */ /* 0x000fe400078ec0ff */
[----:B------:R-:W-:Y:S02]  /*6af0*/  SHF.R.U32.HI R9, RZ, 0x8, R29 ;  /* 0x00000008ff097819 */ /* 0x000fe4000001161d */
[----:B------:R-:W-:-:S02]  /*6b00*/  SHF.R.U32.HI R10, RZ, 0x8, R31 ;  /* 0x00000008ff0a7819 */ /* 0x000fc4000001161f */
[----:B------:R-:W-:Y:S02]  /*6b10*/  LOP3.LUT R8, R8, 0xffff, RZ, 0xc0, !PT ;  /* 0x0000ffff08087812 */ /* 0x000fe400078ec0ff */
[----:B------:R-:W-:Y:S02]  /*6b20*/  LOP3.LUT R23, R4, 0xffff, RZ, 0xc0, !PT ;  /* 0x0000ffff04177812 */ /* 0x000fe400078ec0ff */
[----:B------:R-:W-:Y:S01]  /*6b30*/  PRMT R14, R14, 0x3340, R7 ;  /* 0x000033400e0e7816 */ /* 0x000fe20000000007 */
[----:B------:R-:W-:Y:S01]  /*6b40*/  FFMA.FTZ R7, R6, R33, -0.16845393180847167969 ;  /* 0xbe2c7f3006077423 */ /* 0x000fe20000010021 */
[----:B------:R-:W-:Y:S02]  /*6b50*/  LOP3.LUT R9, R9, 0xffff, RZ, 0xc0, !PT ;  /* 0x0000ffff09097812 */ /* 0x000fe400078ec0ff */
[----:B------:R-:W-:Y:S01]  /*6b60*/  LOP3.LUT R10, R10, 0xffff, RZ, 0xc0, !PT ;  /* 0x0000ffff0a0a7812 */ /* 0x000fe200078ec0ff */
[----:B------:R-:W-:Y:S01]  /*6b70*/  FFMA.FTZ R7, R6, R7, 0.1716887056827545166 ;  /* 0x3e2fcf2a06077423 */ /* 0x000fe20000010007 */
[----:B------:R-:W-:-:S02]  /*6b80*/  PRMT R8, R23, 0x3340, R8 ;  /* 0x0000334017087816 */ /* 0x000fc40000000008 */
[----:B------:R-:W-:Y:S01]  /*6b90*/  F2FP.SATFINITE.E4M3.F32.PACK_AB_MERGE_C R34, R35, R34, RZ ;  /* 0x000000222322723e */ /* 0x000fe200048070ff */
[----:B------:R-:W-:Y:S01]  /*6ba0*/  FFMA.FTZ R7, R6, R7, -0.17900948226451873779 ;  /* 0xbe374e4306077423 */ /* 0x000fe20000010007 */
[----:B------:R-:W-:Y:S02]  /*6bb0*/  PRMT R9, R9, 0x3340, R0 ;  /* 0x0000334009097816 */ /* 0x000fe40000000000 */
[----:B------:R-:W-:Y:S01]  /*6bc0*/  PRMT R23, R10, 0x3340, R1 ;  /* 0x000033400a177816 */ /* 0x000fe20000000001 */
[----:B------:R-:W-:Y:S01]  /*6bd0*/  FFMA.FTZ R7, R6, R7, 0.20512372255325317383 ;  /* 0x3e520bf406077423 */ /* 0x000fe20000010007 */
[----:B------:R-:W-:Y:S02]  /*6be0*/  PRMT R13, R12, 0x5410, R13 ;  /* 0x000054100c0d7816 */ /* 0x000fe4000000000d */
[----:B------:R-:W-:Y:S01]  /*6bf0*/  LOP3.LUT R16, R16, 0xffff, RZ, 0xc0, !PT ;  /* 0x0000ffff10107812 */ /* 0x000fe200078ec0ff */
[----:B------:R-:W-:Y:S01]  /*6c00*/  FFMA.FTZ R7, R6, R7, -0.24046532809734344482 ;  /* 0xbe763c8b06077423 */ /* 0x000fe20000010007 */
[----:B------:R-:W-:-:S02]  /*6c10*/  LOP3.LUT R18, R18, 0xffff, RZ, 0xc0, !PT ;  /* 0x0000ffff12127812 */ /* 0x000fc400078ec0ff */
[----:B------:R-:W-:Y:S01]  /*6c20*/  PRMT R17, R14, 0x5410, R17 ;  /* 0x000054100e117816 */ /* 0x000fe20000000011 */
[----:B------:R-:W-:Y:S01]  /*6c30*/  FFMA.FTZ R7, R6, R7, 0.28857114911079406738 ;  /* 0x3e93bf9906077423 */ /* 0x000fe20000010007 */
[----:B------:R-:W-:Y:S02]  /*6c40*/  LOP3.LUT R32, R32, 0xffff, RZ, 0xc0, !PT ;  /* 0x0000ffff20207812 */ /* 0x000fe400078ec0ff */
[----:B------:R-:W-:Y:S01]  /*6c50*/  PRMT R9, R20, 0x5410, R9 ;  /* 0x0000541014097816 */ /* 0x000fe20000000009 */
[----:B------:R-:W-:Y:S01]  /*6c60*/  FFMA.FTZ R7, R6, R7, -0.36067417263984680176 ;  /* 0xbeb8aa4906077423 */ /* 0x000fe20000010007 */
[----:B------:R-:W-:Y:S02]  /*6c70*/  PRMT R23, R8, 0x5410, R23 ;  /* 0x0000541008177816 */ /* 0x000fe40000000017 */
[----:B------:R-:W-:Y:S01]  /*6c80*/  LOP3.LUT R34, R34, 0xffff, RZ, 0xc0, !PT ;  /* 0x0000ffff22227812 */ /* 0x000fe200078ec0ff */
[----:B------:R-:W-:Y:S01]  /*6c90*/  FFMA.FTZ R7, R6, R7, 0.48089820146560668945 ;  /* 0x3ef6384a06077423 */ /* 0x000fe20000010007 */
[----:B------:R-:W-:-:S02]  /*6ca0*/  PRMT R12, R11, 0x4210, R16 ;  /* 0x000042100b0c7816 */ /* 0x000fc40000000010 */
[----:B------:R-:W-:Y:S01]  /*6cb0*/  PRMT R13, R13, 0x5210, R16 ;  /* 0x000052100d0d7816 */ /* 0x000fe20000000010 */
[C---:B------:R-:W-:Y:S01]  /*6cc0*/  FFMA.FTZ R7, R6.reuse, R7, -0.72134751081466674805 ;  /* 0xbf38aa3b06077423 */ /* 0x040fe20000010007 */
[--C-:B------:R-:W-:Y:S02]  /*6cd0*/  PRMT R14, R15, 0x4210, R18.reuse ;  /* 0x000042100f0e7816 */ /* 0x100fe40000000012 */
[----:B------:R-:W-:Y:S01]  /*6ce0*/  PRMT R15, R17, 0x5210, R18 ;  /* 0x00005210110f7816 */ /* 0x000fe20000000012 */
[C---:B------:R-:W-:Y:S01]  /*6cf0*/  FMUL R7, R6.reuse, R7 ;  /* 0x0000000706077220 */ /* 0x040fe20000400000 */
[--C-:B------:R-:W-:Y:S02]  /*6d00*/  PRMT R16, R19, 0x4210, R32.reuse ;  /* 0x0000421013107816 */ /* 0x100fe40000000020 */
[----:B------:R-:W-:Y:S01]  /*6d10*/  PRMT R17, R9, 0x5210, R32 ;  /* 0x0000521009117816 */ /* 0x000fe20000000020 */
[----:B----4-:R0:W-:Y:S01]  /*6d20*/  STSM.16.M88.4 [R46], R12 ;  /* 0x0000000c2e007844 */ /* 0x0101e20000000200 */
[--C-:B------:R-:W-:Y:S01]  /*6d30*/  PRMT R18, R21, 0x4210, R34.reuse ;  /* 0x0000421015127816 */ /* 0x100fe20000000022 */
[----:B------:R-:W-:Y:S01]  /*6d40*/  FMUL R7, R6, R7 ;  /* 0x0000000706077220 */ /* 0x000fe20000400000 */
[----:B------:R-:W-:-:S02]  /*6d50*/  PRMT R19, R23, 0x5210, R34 ;  /* 0x0000521017137816 */ /* 0x000fc40000000022 */
[----:B------:R-:W-:Y:S01]  /*6d60*/  FSEL R4, RZ, -23, P3 ;  /* 0xc1b80000ff047808 */ /* 0x000fe20001800000 */
[----:B------:R-:W-:Y:S01]  /*6d70*/  FFMA.FTZ R7, R6, 1.4426950216293334961, R7 ;  /* 0x3fb8aa3b06077823 */ /* 0x000fe20000010007 */
[----:B------:R-:W-:Y:S01]  /*6d80*/  I2FP.F32.S32 R5, R5 ;  /* 0x0000000500057245 */ /* 0x000fe20000201400 */
[----:B------:R3:W-:Y:S01]  /*6d90*/  STSM.16.M88.4 [R46+0x400], R16 ;  /* 0x000400102e007844 */ /* 0x0007e20000000200 */
[----:B------:R-:W-:Y:S03]  /*6da0*/  BAR.SYNC.DEFER_BLOCKING 0x0 ;  /* 0x0000000000007b1d */ /* 0x000fe60000010000 */
[----:B------:R-:W-:Y:S01]  /*6db0*/  FFMA.FTZ R4, R5, 1.1920928955078125e-07, R4 ;  /* 0x3400000005047823 */ /* 0x000fe20000010004 */
[----:B------:R-:W-:Y:S02]  /*6dc0*/  SHF.R.U32.HI R5, RZ, 0x2, R44 ;  /* 0x00000002ff057819 */ /* 0x000fe4000001162c */
[----:B------:R-:W-:Y:S01]  /*6dd0*/  ISETP.GE.U32.AND P0, PT, R52, 0x7f800000, PT ;  /* 0x7f8000003400780c */ /* 0x000fe20003f06070 */
[----:B0-----:R-:W-:Y:S01]  /*6de0*/  FADD R12, R4, R7 ;  /* 0x00000007040c7221 */ /* 0x001fe20000000000 */
[----:B------:R-:W-:-:S04]  /*6df0*/  LOP3.LUT R13, R5, 0x38, RZ, 0xc0, !PT ;  /* 0x00000038050d7812 */ /* 0x000fc800078ec0ff */
[----:B------:R-:W-:Y:S01]  /*6e00*/  LOP3.LUT R62, R13, 0x1f, R44, 0xf8, !PT ;  /* 0x0000001f0d3e7812 */ /* 0x000fe200078ef82c */
[----:B------:R-:W-:Y:S01]  /*6e10*/  IMAD R13, R43, UR5, RZ ;  /* 0x000000052b0d7c24 */ /* 0x000fe2000f8e02ff */
[----:B------:R-:W-:-:S05]  /*6e20*/  USHF.R.S32.HI UR5, URZ, 0x1f, UR4 ;  /* 0x0000001fff057899 */ /* 0x000fca0008011404 */
[----:B------:R-:W-:-:S04]  /*6e30*/  @P0 IMAD.MOV.U32 R14, RZ, RZ, 0x7f800000 ;  /* 0x7f800000ff0e0424 */ /* 0x000fc800078e00ff */
[----:B------:R-:W-:Y:S01]  /*6e40*/  @P0 FFMA.FTZ R12, R52, R14, +INF ;  /* 0x7f800000340c0423 */ /* 0x000fe2000001000e */
[C---:B------:R-:W-:Y:S01]  /*6e50*/  IMAD.SHL.U32 R14, R62.reuse, 0x8, RZ ;  /* 0x000000083e0e7824 */ /* 0x040fe200078e00ff */
[----:B------:R-:W0:Y:S01]  /*6e60*/  LDSM.16.M88.4 R8, [R49] ;  /* 0x000000003108783b */ /* 0x000e220000000200 */
[----:B------:R-:W-:Y:S02]  /*6e70*/  IMAD.SHL.U32 R62, R62, 0x10, RZ ;  /* 0x000000103e3e7824 */ /* 0x000fe400078e00ff */
[----:B------:R-:W-:Y:S01]  /*6e80*/  FSEL R12, R12, -INF , P2 ;  /* 0xff8000000c0c7808 */ /* 0x000fe20001000000 */
[----:B------:R-:W4:Y:S01]  /*6e90*/  LDSM.16.M88.4 R4, [R49+0x800] ;  /* 0x000800003104783b */ /* 0x000f220000000200 */
[----:B------:R-:W-:Y:S02]  /*6ea0*/  LOP3.LUT R15, R14, 0xc0, RZ, 0xc0, !PT ;  /* 0x000000c00e0f7812 */ /* 0x000fe400078ec0ff */
[----:B--2---:R-:W-:Y:S01]  /*6eb0*/  IADD3 R58, P0, P2, R13, UR4, R58 ;  /* 0x000000040d3a7c10 */ /* 0x004fe2000fa1e03a */
[----:B------:R-:W-:Y:S01]  /*6ec0*/  FFMA R139, R12, 0.69314718246459960938, R139 ;  /* 0x3f3172180c8b7823 */ /* 0x000fe2000000008b */
[----:B------:R-:W-:Y:S01]  /*6ed0*/  SHF.R.S32.HI R14, RZ, 0x1f, R13 ;  /* 0x0000001fff0e7819 */ /* 0x000fe2000001140d */
[----:B------:R-:W2:Y:S01]  /*6ee0*/  LDCU UR4, c[0x0][0x3ec] ;  /* 0x00007d80ff0477ac */ /* 0x000ea20008000800 */
[----:B------:R-:W-:Y:S01]  /*6ef0*/  IADD3 R64, PT, PT, R15, UR14, R48 ;  /* 0x0000000e0f407c10 */ /* 0x000fe2000fffe030 */
[----:B------:R-:W-:Y:S01]  /*6f00*/  IMAD R15, R50, 0x4, R42 ;  /* 0x00000004320f7824 */ /* 0x000fe200078e022a */
[----:B------:R-:W-:-:S02]  /*6f10*/  IADD3.X R66, PT, PT, R14, UR5, R59, P0, P2 ;  /* 0x000000050e427c10 */ /* 0x000fc400087e443b */
[-C--:B------:R-:W-:Y:S01]  /*6f20*/  IADD3 R12, P0, PT, R42, R58.reuse, RZ ;  /* 0x0000003a2a0c7210 */ /* 0x080fe20007f1e0ff */
[----:B---3--:R-:W-:Y:S01]  /*6f30*/  IMAD R16, R50, 0x4, R15 ;  /* 0x0000000432107824 */ /* 0x008fe200078e020f */
[C---:B------:R-:W-:Y:S02]  /*6f40*/  IADD3 R14, P2, PT, R15.reuse, R58, RZ ;  /* 0x0000003a0f0e7210 */ /* 0x040fe40007f5e0ff */
[-C--:B------:R-:W-:Y:S02]  /*6f50*/  LEA.HI.X.SX32 R13, R42, R66.reuse, 0x1, P0 ;  /* 0x000000422a0d7211 */ /* 0x080fe400000f0eff */
[----:B------:R-:W-:Y:S02]  /*6f60*/  LEA.HI.X.SX32 R15, R15, R66, 0x1, P2 ;  /* 0x000000420f0f7211 */ /* 0x000fe400010f0eff */
[-C--:B------:R-:W-:Y:S02]  /*6f70*/  IADD3 R34, P3, PT, R37, R58.reuse, RZ ;  /* 0x0000003a25227210 */ /* 0x080fe40007f7e0ff */
[----:B------:R-:W-:-:S02]  /*6f80*/  IADD3 R44, P2, PT, R36, R58, RZ ;  /* 0x0000003a242c7210 */ /* 0x000fc40007f5e0ff */
[----:B------:R-:W-:Y:S01]  /*6f90*/  IADD3 R18, P5, PT, R39, R58, RZ ;  /* 0x0000003a27127210 */ /* 0x000fe20007fbe0ff */
[----:B--2---:R-:W-:Y:S01]  /*6fa0*/  UIMAD UR4, UR13, UR4, URZ ;  /* 0x000000040d0472a4 */ /* 0x004fe2000f8e02ff */
[-C--:B------:R-:W-:Y:S02]  /*6fb0*/  LEA.HI.X.SX32 R35, R37, R66.reuse, 0x1, P3 ;  /* 0x0000004225237211 */ /* 0x080fe400018f0eff */
[----:B------:R-:W-:Y:S01]  /*6fc0*/  LEA.HI.X.SX32 R45, R36, R66, 0x1, P2 ;  /* 0x00000042242d7211 */ /* 0x000fe200010f0eff */
[----:B------:R-:W-:Y:S01]  /*6fd0*/  USHF.L.U32 UR6, UR4, 0x2, URZ ;  /* 0x0000000204067899 */ /* 0x000fe200080006ff */
[----:B------:R-:W-:Y:S01]  /*6fe0*/  IADD3 R26, P4, PT, R38, R58, RZ ;  /* 0x0000003a261a7210 */ /* 0x000fe20007f9e0ff */
[----:B------:R-:W-:Y:S01]  /*6ff0*/  UIMAD.WIDE UR4, UR4, 0x4, URZ ;  /* 0x00000004040478a5 */ /* 0x000fe2000f8e02ff */
[----:B------:R-:W-:Y:S02]  /*7000*/  LOP3.LUT R62, R62, 0xf0, RZ, 0xc0, !PT ;  /* 0x000000f03e3e7812 */ /* 0x000fe400078ec0ff */
[----:B------:R-:W-:-:S02]  /*7010*/  LEA.HI.X.SX32 R27, R38, R66, 0x1, P4 ;  /* 0x00000042261b7211 */ /* 0x000fc400020f0eff */
[C---:B0-----:R-:W-:Y:S02]  /*7020*/  PRMT R19, R8.reuse, 0x7770, RZ ;  /* 0x0000777008137816 */ /* 0x041fe400000000ff */
[C---:B------:R-:W-:Y:S02]  /*7030*/  PRMT R21, R8.reuse, 0x7771, RZ ;  /* 0x0000777108157816 */ /* 0x040fe400000000ff */
[C---:B------:R-:W-:Y:S01]  /*7040*/  PRMT R23, R8.reuse, 0x7772, RZ ;  /* 0x0000777208177816 */ /* 0x040fe200000000ff */
[----:B------:R0:W-:Y:S01]  /*7050*/  STG.E.U8 desc[UR32][R12.64], R19 ;  /* 0x000000130c007986 */ /* 0x0001e2000c101120 */
[----:B------:R-:W-:Y:S02]  /*7060*/  PRMT R63, R8, 0x7773, RZ ;  /* 0x00007773083f7816 */ /* 0x000fe400000000ff */
[----:B------:R-:W-:Y:S01]  /*7070*/  IADD3 R8, P0, PT, R16, R58, RZ ;  /* 0x0000003a10087210 */ /* 0x000fe20007f1e0ff */
[----:B------:R2:W-:Y:S01]  /*7080*/  STG.E.U8 desc[UR32][R14.64], R21 ;  /* 0x000000150e007986 */ /* 0x0005e2000c101120 */
[----:B------:R-:W-:-:S02]  /*7090*/  PRMT R65, R9, 0x7770, RZ ;  /* 0x0000777009417816 */ /* 0x000fc400000000ff */
[C---:B------:R-:W-:Y:S02]  /*70a0*/  PRMT R67, R9.reuse, 0x7771, RZ ;  /* 0x0000777109437816 */ /* 0x040fe400000000ff */
[C---:B------:R-:W-:Y:S02]  /*70b0*/  PRMT R69, R9.reuse, 0x7772, RZ ;  /* 0x0000777209457816 */ /* 0x040fe400000000ff */
[----:B------:R-:W-:Y:S02]  /*70c0*/  PRMT R71, R9, 0x7773, RZ ;  /* 0x0000777309477816 */ /* 0x000fe400000000ff */
[----:B------:R-:W-:Y:S01]  /*70d0*/  LEA.HI.X.SX32 R9, R16, R66, 0x1, P0 ;  /* 0x0000004210097211 */ /* 0x000fe200000f0eff */
[----:B------:R-:W-:Y:S01]  /*70e0*/  IMAD R16, R50, 0x8, R16 ;  /* 0x0000000832107824 */ /* 0x000fe200078e0210 */
[C---:B-1--4-:R-:W-:Y:S02]  /*70f0*/  PRMT R113, R7.reuse, 0x7770, RZ ;  /* 0x0000777007717816 */ /* 0x052fe400000000ff */
[C---:B------:R-:W-:Y:S01]  /*7100*/  PRMT R115, R7.reuse, 0x7771, RZ ;  /* 0x0000777107737816 */ /* 0x040fe200000000ff */
[----:B------:R1:W-:Y:S01]  /*7110*/  STG.E.U8 desc[UR32][R8.64], R23 ;  /* 0x0000001708007986 */ /* 0x0003e2000c101120 */
[----:B------:R-:W-:-:S02]  /*7120*/  PRMT R117, R7, 0x7772, RZ ;  /* 0x0000777207757816 */ /* 0x000fc400000000ff */
[----:B------:R-:W-:Y:S01]  /*7130*/  PRMT R119, R7, 0x7773, RZ ;  /* 0x0000777307777816 */ /* 0x000fe200000000ff */
[C---:B------:R-:W-:Y:S01]  /*7140*/  IMAD R7, R50.reuse, 0x4, R16 ;  /* 0x0000000432077824 */ /* 0x040fe200078e0210 */
[C---:B------:R-:W-:Y:S02]  /*7150*/  PRMT R97, R5.reuse, 0x7770, RZ ;  /* 0x0000777005617816 */ /* 0x040fe400000000ff */
[C---:B------:R-:W-:Y:S01]  /*7160*/  PRMT R99, R5.reuse, 0x7771, RZ ;  /* 0x0000777105637816 */ /* 0x040fe200000000ff */
[C---:B------:R-:W-:Y:S01]  /*7170*/  IMAD R17, R50.reuse, 0x4, R7 ;  /* 0x0000000432117824 */ /* 0x040fe200078e0207 */
[C---:B------:R-:W-:Y:S02]  /*7180*/  PRMT R101, R5.reuse, 0x7772, RZ ;  /* 0x0000777205657816 */ /* 0x040fe400000000ff */
[----:B------:R-:W-:Y:S01]  /*7190*/  PRMT R103, R5, 0x7773, RZ ;  /* 0x0000777305677816 */ /* 0x000fe200000000ff */
[----:B0-----:R-:W-:Y:S01]  /*71a0*/  IMAD R13, R50, 0x8, R17 ;  /* 0x00000008320d7824 */ /* 0x001fe200078e0211 */
[----:B------:R-:W-:Y:S01]  /*71b0*/  PRMT R89, R4, 0x7770, RZ ;  /* 0x0000777004597816 */ /* 0x000fe200000000ff */
[----:B------:R-:W-:Y:S01]  /*71c0*/  IMAD R5, R2, R50, RZ ;  /* 0x0000003202057224 */ /* 0x000fe200078e02ff */
[----:B------:R-:W-:Y:S01]  /*71d0*/  PRMT R91, R4, 0x7771, RZ ;  /* 0x00007771045b7816 */ /* 0x000fe200000000ff */
[----:B--2---:R-:W-:Y:S01]  /*71e0*/  IMAD R15, R50, 0x4, R13 ;  /* 0x00000004320f7824 */ /* 0x004fe200078e020d */
[----:B------:R-:W-:-:S02]  /*71f0*/  PRMT R93, R4, 0x7772, RZ ;  /* 0x00007772045d7816 */ /* 0x000fc400000000ff */
[----:B------:R-:W-:Y:S01]  /*7200*/  PRMT R95, R4, 0x7773, RZ ;  /* 0x00007773045f7816 */ /* 0x000fe200000000ff */
[----:B------:R-:W-:Y:S01]  /*7210*/  IMAD R21, R50, 0x4, R15 ;  /* 0x0000000432157824 */ /* 0x000fe200078e020f */
[----:B------:R-:W-:Y:S01]  /*7220*/  IADD3 R2, P0, PT, R41, R58, RZ ;  /* 0x0000003a29027210 */ /* 0x000fe20007f1e0ff */
[----:B------:R-:W-:Y:S01]  /*7230*/  IMAD R4, R3, R50, RZ ;  /* 0x0000003203047224 */ /* 0x000fe200078e02ff */
[----:B------:R-:W-:Y:S01]  /*7240*/  PRMT R73, R10, 0x7770, RZ ;  /* 0x000077700a497816 */ /* 0x000fe200000000ff */
[----:B-1----:R-:W-:Y:S01]  /*7250*/  IMAD R23, R50, 0x8, R21 ;  /* 0x0000000832177824 */ /* 0x002fe200078e0215 */
[C---:B------:R-:W-:Y:S02]  /*7260*/  PRMT R75, R10.reuse, 0x7771, RZ ;  /* 0x000077710a4b7816 */ /* 0x040fe400000000ff */
[----:B------:R-:W-:Y:S01]  /*7270*/  PRMT R77, R10, 0x7772, RZ ;  /* 0x000077720a4d7816 */ /* 0x000fe200000000ff */
[----:B------:R-:W-:Y:S01]  /*7280*/  IMAD R24, R50, 0x4, R23 ;  /* 0x0000000432187824 */ /* 0x000fe200078e0217 */
[----:B------:R-:W-:-:S02]  /*7290*/  PRMT R79, R10, 0x7773, RZ ;  /* 0x000077730a4f7816 */ /* 0x000fc400000000ff */
[----:B------:R-:W-:Y:S01]  /*72a0*/  IADD3 R10, P6, PT, R40, R58, RZ ;  /* 0x0000003a280a7210 */ /* 0x000fe20007fde0ff */
[----:B------:R-:W-:Y:S01]  /*72b0*/  IMAD R25, R50, 0x4, R24 ;  /* 0x0000000432197824 */ /* 0x000fe200078e0218 */
[----:B------:R-:W-:Y:S02]  /*72c0*/  LEA.HI.X.SX32 R3, R41, R66, 0x1, P0 ;  /* 0x0000004229037211 */ /* 0x000fe400000f0eff */
[----:B------:R-:W-:Y:S01]  /*72d0*/  IADD3 R52, P0, PT, R4, R58, RZ ;  /* 0x0000003a04347210 */ /* 0x000fe20007f1e0ff */
[C---:B------:R-:W-:Y:S01]  /*72e0*/  IMAD R29, R50.reuse, 0x8, R25 ;  /* 0x00000008321d7824 */ /* 0x040fe200078e0219 */
[C---:B------:R-:W-:Y:S01]  /*72f0*/  PRMT R81, R11.reuse, 0x7770, RZ ;  /* 0x000077700b517816 */ /* 0x040fe200000000ff */
[----:B------:R0:W-:Y:S01]  /*7300*/  STG.E.U8 desc[UR32][R2.64], R63 ;  /* 0x0000003f02007986 */ /* 0x0001e2000c101120 */
[C---:B------:R-:W-:Y:S01]  /*7310*/  PRMT R83, R11.reuse, 0x7771, RZ ;  /* 0x000077710b537816 */ /* 0x040fe200000000ff */
[----:B------:R-:W-:Y:S01]  /*7320*/  IMAD R31, R50, 0x4, R29 ;  /* 0x00000004321f7824 */ /* 0x000fe200078e021d */
[----:B------:R-:W-:-:S02]  /*7330*/  PRMT R85, R11, 0x7772, RZ ;  /* 0x000077720b557816 */ /* 0x000fc400000000ff */
[----:B------:R-:W-:Y:S01]  /*7340*/  PRMT R87, R11, 0x7773, RZ ;  /* 0x000077730b577816 */ /* 0x000fe200000000ff */
[----:B------:R-:W-:Y:S01]  /*7350*/  IMAD R33, R50, 0x4, R31 ;  /* 0x0000000432217824 */ /* 0x000fe200078e021f */
[----:B------:R-:W-:Y:S02]  /*7360*/  LEA.HI.X.SX32 R11, R40, R66, 0x1, P6 ;  /* 0x00000042280b7211 */ /* 0x000fe400030f0eff */
[----:B------:R-:W-:Y:S01]  /*7370*/  IADD3 R60, P6, PT, R5, R58, RZ ;  /* 0x0000003a053c7210 */ /* 0x000fe20007fde0ff */
[----:B------:R-:W-:Y:S01]  /*7380*/  IMAD R37, R50, 0x8, R33 ;  /* 0x0000000832257824 */ /* 0x000fe200078e0221 */
[----:B------:R-:W-:Y:S01]  /*7390*/  LEA.HI.X.SX32 R53, R4, R66, 0x1, P0 ;  /* 0x0000004204357211 */ /* 0x000fe200000f0eff */
[----:B0-----:R-:W-:Y:S01]  /*73a0*/  IMAD.SHL.U32 R3, R43, 0x4, RZ ;  /* 0x000000042b037824 */ /* 0x001fe200078e00ff */
[C---:B------:R-:W-:Y:S02]  /*73b0*/  PRMT R105, R6.reuse, 0x7770, RZ ;  /* 0x0000777006697816 */ /* 0x040fe400000000ff */
[----:B------:R-:W-:-:S02]  /*73c0*/  PRMT R107, R6, 0x7771, RZ ;  /* 0x00007771066b7816 */ /* 0x000fc400000000ff */
[C---:B------:R-:W-:Y:S02]  /*73d0*/  PRMT R109, R6.reuse, 0x7772, RZ ;  /* 0x00007772066d7816 */ /* 0x040fe400000000ff */
[----:B------:R-:W-:Y:S02]  /*73e0*/  PRMT R111, R6, 0x7773, RZ ;  /* 0x00007773066f7816 */ /* 0x000fe400000000ff */
[-C--:B------:R-:W-:Y:S02]  /*73f0*/  IADD3 R4, P0, PT, R16, R58.reuse, RZ ;  /* 0x0000003a10047210 */ /* 0x080fe40007f1e0ff */
[----:B------:R-:W-:Y:S02]  /*7400*/  IADD3 R6, P2, PT, R7, R58, RZ ;  /* 0x0000003a07067210 */ /* 0x000fe40007f5e0ff */
[-C--:B------:R-:W-:Y:S01]  /*7410*/  LEA.HI.X.SX32 R19, R39, R66.reuse, 0x1, P5 ;  /* 0x0000004227137211 */ /* 0x080fe200028f0eff */
[----:B------:R-:W-:Y:S01]  /*7420*/  IMAD R39, R50, 0x4, R37 ;  /* 0x0000000432277824 */ /* 0x000fe200078e0225 */
[----:B------:R-:W-:-:S02]  /*7430*/  LEA.HI.X.SX32 R61, R5, R66, 0x1, P6 ;  /* 0x00000042053d7211 */ /* 0x000fc400030f0eff */
[-C--:B------:R-:W-:Y:S01]  /*7440*/  LEA.HI.X.SX32 R5, R16, R66.reuse, 0x1, P0 ;  /* 0x0000004210057211 */ /* 0x080fe200000f0eff */
[C---:B------:R-:W-:Y:S01]  /*7450*/  IMAD R41, R50.reuse, 0x4, R39 ;  /* 0x0000000432297824 */ /* 0x040fe200078e0227 */
[----:B------:R-:W-:Y:S02]  /*7460*/  LEA.HI.X.SX32 R7, R7, R66, 0x1, P2 ;  /* 0x0000004207077211 */ /* 0x000fe400010f0eff */
[-C--:B------:R-:W-:Y:S01]  /*7470*/  IADD3 R8, P0, PT, R17, R58.reuse, RZ ;  /* 0x0000003a11087210 */ /* 0x080fe20007f1e0ff */
[C---:B------:R-:W-:Y:S01]  /*7480*/  IMAD R42, R50.reuse, 0x8, R41 ;  /* 0x00000008322a7824 */ /* 0x040fe200078e0229 */
[-C--:B------:R-:W-:Y:S01]  /*7490*/  IADD3 R12, P2, PT, R13, R58.reuse, RZ ;  /* 0x0000003a0d0c7210 */ /* 0x080fe20007f5e0ff */
[----:B------:R-:W-:Y:S01]  /*74a0*/  STG.E.U8 desc[UR32][R4.64], R65 ;  /* 0x0000004104007986 */ /* 0x000fe2000c101120 */
[----:B------:R-:W-:Y:S01]  /*74b0*/  IADD3 R14, P3, PT, R15, R58, RZ ;  /* 0x0000003a0f0e7210 */ /* 0x000fe20007f7e0ff */
[C---:B------:R-:W-:Y:S01]  /*74c0*/  IMAD R49, R50.reuse, 0x4, R42 ;  /* 0x0000000432317824 */ /* 0x040fe200078e022a */
[-C--:B------:R-:W-:Y:S01]  /*74d0*/  LEA.HI.X.SX32 R9, R17, R66.reuse, 0x1, P0 ;  /* 0x0000004211097211 */ /* 0x080fe200000f0eff */
[----:B------:R0:W-:Y:S01]  /*74e0*/  STG.E.U8 desc[UR32][R6.64], R67 ;  /* 0x0000004306007986 */ /* 0x0001e2000c101120 */
[----:B------:R-:W-:Y:S01]  /*74f0*/  LEA.HI.X.SX32 R13, R13, R66, 0x1, P2 ;  /* 0x000000420d0d7211 */ /* 0x000fe200010f0eff */
[C---:B------:R-:W-:Y:S01]  /*7500*/  IMAD R51, R50.reuse, 0x4, R49 ;  /* 0x0000000432337824 */ /* 0x040fe200078e0231 */
[----:B------:R-:W-:Y:S01]  /*7510*/  IADD3 R16, P0, PT, R21, R58, RZ ;  /* 0x0000003a15107210 */ /* 0x000fe20007f1e0ff */
[----:B------:R-:W-:Y:S01]  /*7520*/  STG.E.U8 desc[UR32][R8.64], R69 ;  /* 0x0000004508007986 */ /* 0x000fe2000c101120 */
[----:B------:R-:W-:Y:S01]  /*7530*/  LEA.HI.X.SX32 R15, R15, R66, 0x1, P3 ;  /* 0x000000420f0f7211 */ /* 0x000fe200018f0eff */
[----:B------:R-:W-:Y:S01]  /*7540*/  IMAD R55, R50, 0x8, R51 ;  /* 0x0000000832377824 */ /* 0x000fe200078e0233 */
[-C--:B------:R-:W-:Y:S01]  /*7550*/  IADD3 R20, P2, PT, R23, R58.reuse, RZ ;  /* 0x0000003a17147210 */ /* 0x080fe20007f5e0ff */
[----:B------:R-:W-:Y:S01]  /*7560*/  STG.E.U8 desc[UR32][R10.64], R71 ;  /* 0x000000470a007986 */ /* 0x000fe2000c101120 */
[----:B------:R-:W-:Y:S01]  /*7570*/  IADD3 R22, P3, PT, R24, R58, RZ ;  /* 0x0000003a18167210 */ /* 0x000fe20007f7e0ff */
[----:B------:R-:W-:Y:S01]  /*7580*/  IMAD R57, R50, 0x4, R55 ;  /* 0x0000000432397824 */ /* 0x000fe200078e0237 */
[-C--:B------:R-:W-:Y:S01]  /*7590*/  LEA.HI.X.SX32 R17, R21, R66.reuse, 0x1, P0 ;  /* 0x0000004215117211 */ /* 0x080fe200000f0eff */
[----:B------:R-:W-:Y:S01]  /*75a0*/  STG.E.U8 desc[UR32][R12.64], R73 ;  /* 0x000000490c007986 */ /* 0x000fe2000c101120 */
[-C--:B------:R-:W-:Y:S01]  /*75b0*/  LEA.HI.X.SX32 R21, R23, R66.reuse, 0x1, P2 ;  /* 0x0000004217157211 */ /* 0x080fe200010f0eff */
[----:B0-----:R-:W0:Y:S01]  /*75c0*/  LDC.64 R6, c[0x0][0x3a0] ;  /* 0x0000e800ff067b82 */ /* 0x001e220000000a00 */
[----:B------:R-:W-:Y:S01]  /*75d0*/  LEA.HI.X.SX32 R23, R24, R66, 0x1, P3 ;  /* 0x0000004218177211 */ /* 0x000fe200018f0eff */
[----:B------:R-:W-:Y:S01]  /*75e0*/  STG.E.U8 desc[UR32][R14.64], R75 ;  /* 0x0000004b0e007986 */ /* 0x000fe2000c101120 */
[----:B------:R-:W-:-:S02]  /*75f0*/  IADD3 R28, P2, PT, R29, R58, RZ ;  /* 0x0000003a1d1c7210 */ /* 0x000fc40007f5e0ff */
[-C--:B------:R-:W-:Y:S01]  /*7600*/  IADD3 R24, P0, PT, R25, R58.reuse, RZ ;  /* 0x0000003a19187210 */ /* 0x080fe20007f1e0ff */
[----:B------:R-:W-:Y:S01]  /*7610*/  STG.E.U8 desc[UR32][R16.64], R77 ;  /* 0x0000004d10007986 */ /* 0x000fe2000c101120 */
[----:B------:R-:W-:Y:S02]  /*7620*/  IADD3 R30, P3, PT, R31, R58, RZ ;  /* 0x0000003a1f1e7210 */ /* 0x000fe40007f7e0ff */
[-C--:B------:R-:W-:Y:S01]  /*7630*/  LEA.HI.X.SX32 R29, R29, R66.reuse, 0x1, P2 ;  /* 0x000000421d1d7211 */ /* 0x080fe200010f0eff */
[----:B------:R-:W-:Y:S01]  /*7640*/  STG.E.U8 desc[UR32][R18.64], R79 ;  /* 0x0000004f12007986 */ /* 0x000fe2000c101120 */
[----:B------:R-:W-:Y:S02]  /*7650*/  LEA.HI.X.SX32 R25, R25, R66, 0x1, P0 ;  /* 0x0000004219197211 */ /* 0x000fe400000f0eff */
[-C--:B------:R-:W-:Y:S01]  /*7660*/  IADD3 R36, P2, PT, R37, R58.reuse, RZ ;  /* 0x0000003a25247210 */ /* 0x080fe20007f5e0ff */
[----:B------:R-:W-:Y:S01]  /*7670*/  STG.E.U8 desc[UR32][R20.64], R81 ;  /* 0x0000005114007986 */ /* 0x000fe2000c101120 */
[----:B------:R-:W-:-:S02]  /*7680*/  IADD3 R32, P0, PT, R33, R58, RZ ;  /* 0x0000003a21207210 */ /* 0x000fc40007f1e0ff */
[----:B------:R-:W-:Y:S01]  /*7690*/  LEA.HI.X.SX32 R31, R31, R66, 0x1, P3 ;  /* 0x000000421f1f7211 */ /* 0x000fe200018f0eff */
        /* <DEDUP_REMOVED lines=12> */
[----:B------:R-:W-:Y:S01]  /*7760*/  IMAD R42, R50, 0x4, R57 ;  /* 0x00000004322a7824 */ /* 0x000fe200078e0239 */
[----:B------:R-:W-:Y:S01]  /*7770*/  LEA.HI.X.SX32 R41, R41, R66, 0x1, P0 ;  /* 0x0000004229297211 */ /* 0x000fe200000f0eff */
[----:B------:R-:W-:Y:S01]  /*7780*/  STG.E.U8 desc[UR32][R30.64], R91 ;  /* 0x0000005b1e007986 */ /* 0x000fe2000c101120 */
[----:B------:R-:W-:Y:S02]  /*7790*/  IADD3 R50, P0, PT, R51, R58, RZ ;  /* 0x0000003a33327210 */ /* 0x000fe40007f1e0ff */
[----:B------:R-:W-:Y:S01]  /*77a0*/  LEA.HI.X.SX32 R49, R49, R66, 0x1, P3 ;  /* 0x0000004231317211 */ /* 0x000fe200018f0eff */
[----:B------:R-:W-:Y:S01]  /*77b0*/  STG.E.U8 desc[UR32][R32.64], R93 ;  /* 0x0000005d20007986 */ /* 0x000fe2000c101120 */
[----:B------:R-:W-:-:S02]  /*77c0*/  IADD3 R54, P2, PT, R55, R58, RZ ;  /* 0x0000003a37367210 */ /* 0x000fc40007f5e0ff */
[-C--:B------:R-:W-:Y:S01]  /*77d0*/  IADD3 R56, P3, PT, R57, R58.reuse, RZ ;  /* 0x0000003a39387210 */ /* 0x080fe20007f7e0ff */
[----:B------:R-:W-:Y:S01]  /*77e0*/  STG.E.U8 desc[UR32][R34.64], R95 ;  /* 0x0000005f22007986 */ /* 0x000fe2000c101120 */
[C---:B------:R-:W-:Y:S02]  /*77f0*/  IADD3 R58, P4, PT, R42.reuse, R58, RZ ;  /* 0x0000003a2a3a7210 */ /* 0x040fe40007f9e0ff */
[-C--:B------:R-:W-:Y:S01]  /*7800*/  LEA.HI.X.SX32 R51, R51, R66.reuse, 0x1, P0 ;  /* 0x0000004233337211 */ /* 0x080fe200000f0eff */
[----:B------:R-:W-:Y:S01]  /*7810*/  STG.E.U8 desc[UR32][R36.64], R97 ;  /* 0x0000006124007986 */ /* 0x000fe2000c101120 */
[-C--:B------:R-:W-:Y:S02]  /*7820*/  LEA.HI.X.SX32 R55, R55, R66.reuse, 0x1, P2 ;  /* 0x0000004237377211 */ /* 0x080fe400010f0eff */
[-C--:B------:R-:W-:Y:S01]  /*7830*/  LEA.HI.X.SX32 R57, R57, R66.reuse, 0x1, P3 ;  /* 0x0000004239397211 */ /* 0x080fe200018f0eff */
[----:B------:R-:W-:Y:S01]  /*7840*/  STG.E.U8 desc[UR32][R38.64], R99 ;  /* 0x0000006326007986 */ /* 0x000fe2000c101120 */
[----:B------:R-:W-:-:S02]  /*7850*/  LEA.HI.X.SX32 R59, R42, R66, 0x1, P4 ;  /* 0x000000422a3b7211 */ /* 0x000fc400020f0eff */
[----:B------:R-:W-:Y:S01]  /*7860*/  ISETP.GE.U32.AND P0, PT, R0, 0x40, PT ;  /* 0x000000400000780c */ /* 0x000fe20003f06070 */
[----:B------:R-:W-:Y:S01]  /*7870*/  STG.E.U8 desc[UR32][R40.64], R101 ;  /* 0x0000006528007986 */ /* 0x000fe2000c101120 */
[----:B------:R-:W-:Y:S01]  /*7880*/  IMAD.HI R0, R43, 0x4, RZ ;  /* 0x000000042b007827 */ /* 0x000fe200078e02ff */
[----:B0-----:R-:W-:Y:S02]  /*7890*/  IADD3 R2, P2, P3, R3, UR6, R6 ;  /* 0x0000000603027c10 */ /* 0x001fe4000fb5e006 */
[----:B------:R-:W-:Y:S02]  /*78a0*/  STG.E.U8 desc[UR32][R44.64], R103 ;  /* 0x000000672c007986 */ /* 0x000fe4000c101120 */
[----:B------:R-:W-:Y:S02]  /*78b0*/  IADD3.X R3, PT, PT, R0, UR5, R7, P2, P3 ;  /* 0x0000000500037c10 */ /* 0x000fe400097e6407 */
[----:B------:R-:W-:Y:S04]  /*78c0*/  STG.E.U8 desc[UR32][R46.64], R105 ;  /* 0x000000692e007986 */ /* 0x000fe8000c101120 */
[----:B------:R-:W-:Y:S04]  /*78d0*/  STG.E.U8 desc[UR32][R48.64], R107 ;  /* 0x0000006b30007986 */ /* 0x000fe8000c101120 */
[----:B------:R-:W-:Y:S04]  /*78e0*/  STG.E.U8 desc[UR32][R50.64], R109 ;  /* 0x0000006d32007986 */ /* 0x000fe8000c101120 */
[----:B------:R-:W-:Y:S04]  /*78f0*/  STG.E.U8 desc[UR32][R52.64], R111 ;  /* 0x0000006f34007986 */ /* 0x000fe8000c101120 */
[----:B------:R-:W-:Y:S04]  /*7900*/  STG.E.U8 desc[UR32][R54.64], R113 ;  /* 0x0000007136007986 */ /* 0x000fe8000c101120 */
[----:B------:R-:W-:Y:S04]  /*7910*/  STG.E.U8 desc[UR32][R56.64], R115 ;  /* 0x0000007338007986 */ /* 0x000fe8000c101120 */
[----:B------:R-:W-:Y:S04]  /*7920*/  STG.E.U8 desc[UR32][R58.64], R117 ;  /* 0x000000753a007986 */ /* 0x000fe8000c101120 */
[----:B------:R-:W-:Y:S01]  /*7930*/  STG.E.U8 desc[UR32][R60.64], R119 ;  /* 0x000000773c007986 */ /* 0x000fe2000c101120 */
[----:B------:R-:W-:Y:S06]  /*7940*/  BAR.SYNC.DEFER_BLOCKING 0x0 ;  /* 0x0000000000007b1d */ /* 0x000fec0000010000 */
[----:B------:R-:W-:Y:S02]  /*7950*/  STSM.16.M88 [R64], R139 ;  /* 0x0000008b40007844 */ /* 0x000fe40000000000 */
[----:B------:R-:W-:Y:S06]  /*7960*/  BAR.SYNC.DEFER_BLOCKING 0x0 ;  /* 0x0000000000007b1d */ /* 0x000fec0000010000 */
[----:B------:R-:W0:Y:S04]  /*7970*/  LDSM.16.M88 R5, [R62+UR14] ;  /* 0x0000000e3e05783b */ /* 0x000e280008000000 */
[----:B0-----:R0:W-:Y:S01]  /*7980*/  @!P0 STG.E desc[UR32][R2.64], R5 ;  /* 0x0000000502008986 */ /* 0x0011e2000c101920 */
[----:B------:R-:W-:Y:S06]  /*7990*/  BAR.SYNC.DEFER_BLOCKING 0x0 ;  /* 0x0000000000007b1d */ /* 0x000fec0000010000 */
[----:B------:R-:W-:Y:S05]  /*79a0*/  @P1 BRA `(.L_x_19) ;  /* 0x0000000000a01947 */ /* 0x000fea0003800000 */
[----:B------:R-:W1:Y:S01]  /*79b0*/  S2UR UR5, SR_CgaCtaId ;  /* 0x00000000000579c3 */ /* 0x000e620000008800 */
[----:B------:R-:W-:Y:S01]  /*79c0*/  NOP ;  /* 0x0000000000007918 */ /* 0x000fe20000000000 */
[----:B------:R-:W-:Y:S01]  /*79d0*/  UMOV UR4, 0x50 ;  /* 0x0000005000047882 */ /* 0x000fe20000000000 */
[----:B------:R-:W-:Y:S02]  /*79e0*/  IMAD.U32 R0, RZ, RZ, UR15 ;  /* 0x0000000fff007e24 */ /* 0x000fe4000f8e00ff */
[----:B0-----:R-:W-:Y:S02]  /*79f0*/  IMAD.MOV.U32 R3, RZ, RZ, 0xf ;  /* 0x0000000fff037424 */ /* 0x001fe400078e00ff */
[----:B------:R-:W-:Y:S01]  /*7a00*/  IMAD.MOV.U32 R7, RZ, RZ, 0x1 ;  /* 0x00000001ff077424 */ /* 0x000fe200078e00ff */
[----:B------:R-:W-:-:S04]  /*7a10*/  LOP3.LUT R0, R0, 0xffff, RZ, 0xc0, !PT ;  /* 0x0000ffff00007812 */ /* 0x000fc800078ec0ff */
[----:B------:R-:W-:-:S05]  /*7a20*/  SHF.R.U32.HI R0, RZ, 0x5, R0 ;  /* 0x00000005ff007819 */ /* 0x000fca0000011600 */
[----:B------:R-:W-:Y:S01]  /*7a30*/  VIADD R2, R0, 0x10 ;  /* 0x0000001000027836 */ /* 0x000fe20000000000 */
[----:B------:R-:W-:Y:S01]  /*7a40*/  SHF.L.U32 R0, R3, R0, RZ ;  /* 0x0000000003007219 */ /* 0x000fe200000006ff */
[----:B-1----:R-:W-:-:S03]  /*7a50*/  ULEA UR6, UR5, UR4, 0x18 ;  /* 0x0000000405067291 */ /* 0x002fc6000f8ec0ff */
[----:B------:R-:W-:-:S04]  /*7a60*/  SHF.L.U32 R3, R7, R2, RZ ;  /* 0x0000000207037219 */ /* 0x000fc800000006ff */
[----:B------:R-:W-:Y:S02]  /*7a70*/  LOP3.LUT R0, R3, R0, RZ, 0xfc, !PT ;  /* 0x0000000003007212 */ /* 0x000fe400078efcff */
[----:B------:R-:W0:Y:S02]  /*7a80*/  LDS R5, [UR6] ;  /* 0x00000006ff057984 */ /* 0x000e240008000800 */
[C---:B------:R-:W-:Y:S02]  /*7a90*/  LOP3.LUT R2, R0.reuse, 0xffff, RZ, 0xc0, !PT ;  /* 0x0000ffff00027812 */ /* 0x040fe400078ec0ff */
[----:B0-----:R-:W-:-:S04]  /*7aa0*/  LOP3.LUT R3, R0, 0xffff, R5, 0x80, !PT ;  /* 0x0000ffff00037812 */ /* 0x001fc800078e8005 */
[----:B------:R-:W-:-:S13]  /*7ab0*/  ISETP.NE.AND P0, PT, R3, R2, PT ;  /* 0x000000020300720c */ /* 0x000fda0003f05270 */
[----:B------:R-:W-:Y:S05]  /*7ac0*/  @P0 BRA `(.L_x_20) ;  /* 0x0000000000500947 */ /* 0x000fea0003800000 */
[----:B------:R-:W-:Y:S02]  /*7ad0*/  SHF.R.U32.HI R5, RZ, 0x10, R5 ;  /* 0x00000010ff057819 */ /* 0x000fe40000011605 */
[----:B------:R-:W-:-:S04]  /*7ae0*/  SHF.R.U32.HI R2, RZ, 0x10, R0 ;  /* 0x00000010ff027819 */ /* 0x000fc80000011600 */
[----:B------:R-:W-:-:S04]  /*7af0*/  LOP3.LUT R5, R5, R2, RZ, 0xc0, !PT ;  /* 0x0000000205057212 */ /* 0x000fc800078ec0ff */
[----:B------:R-:W-:-:S13]  /*7b00*/  ISETP.NE.AND P0, PT, R5, R2, PT ;  /* 0x000000020500720c */ /* 0x000fda0003f05270 */
[----:B------:R-:W-:Y:S05]  /*7b10*/  @P0 BRA `(.L_x_21) ;  /* 0x0000000000300947 */ /* 0x000fea0003800000 */
[----:B------:R-:W-:Y:S01]  /*7b20*/  R2UR UR4, R0 ;  /* 0x00000000000472ca */ /* 0x000fe200000e0000 */
[----:B------:R-:W-:Y:S01]  /*7b30*/  VOTEU.ANY UR5, UPT, PT ;  /* 0x0000000000057886 */ /* 0x000fe200038e0100 */
[----:B------:R-:W0:Y:S01]  /*7b40*/  S2R R0, SR_LANEID ;  /* 0x0000000000007919 */ /* 0x000e220000000000 */
[----:B------:R-:W-:-:S10]  /*7b50*/  UFLO.U32 UR5, UR5 ;  /* 0x00000005000572bd */ /* 0x000fd400080e0000 */
[----:B------:R-:W-:-:S06]  /*7b60*/  ULOP3.LUT UR4, URZ, UR4, URZ, 0x33, !UPT ;  /* 0x00000004ff047292 */ /* 0x000fcc000f8e33ff */
[----:B------:R-:W-:-:S04]  /*7b70*/  IMAD.U32 R2, RZ, RZ, UR4 ;  /* 0x00000004ff027e24 */ /* 0x000fc8000f8e00ff */
[----:B------:R-:W1:Y:S02]  /*7b80*/  REDUX UR7, R2 ;  /* 0x00000000020773c4 */ /* 0x000e640000000000 */
[----:B------:R2:W-:Y:S01]  /*7b90*/  UTCATOMSWS.AND URZ, UR4 ;  /* 0x0000000400ff79e3 */ /* 0x0005e20008000000 */
[----:B0-----:R-:W-:Y:S01]  /*7ba0*/  ISETP.EQ.U32.AND P0, PT, R0, UR5, PT ;  /* 0x0000000500007c0c */ /* 0x001fe2000bf02070 */
[----:B-1----:R-:W-:-:S12]  /*7bb0*/  IMAD.U32 R0, RZ, RZ, UR7 ;  /* 0x00000007ff007e24 */ /* 0x002fd8000f8e00ff */
[----:B------:R2:W-:Y:S01]  /*7bc0*/  @P0 ATOMS.AND RZ, [UR6], R0 ;  /* 0x00000000ffff098c */ /* 0x0005e2000a800006 */
[----:B------:R-:W-:Y:S05]  /*7bd0*/  BRA `(.L_x_19) ;  /* 0x0000000000147947 */ /* 0x000fea0003800000 */
.L_x_21:
[----:B------:R-:W-:-:S07]  /*7be0*/  MOV R2, 0x7c00 ;  /* 0x00007c0000027802 */ /* 0x000fce0000000f00 */
[----:B------:R-:W-:Y:S05]  /*7bf0*/  CALL.REL.NOINC `($__internal_0_$__cuda_sm10x_tcgen05_guardrail_trap_col_being_dealloced_not_returned_by_alloc) ;  /* 0x0000000000447944 */ /* 0x000fea0003c00000 */
[----:B------:R-:W-:Y:S05]  /*7c00*/  BRA `(.L_x_19) ;  /* 0x0000000000087947 */ /* 0x000fea0003800000 */
.L_x_20:
[----:B------:R-:W-:-:S07]  /*7c10*/  MOV R2, 0x7c30 ;  /* 0x00007c3000027802 */ /* 0x000fce0000000f00 */
[----:B------:R-:W-:Y:S05]  /*7c20*/  CALL.REL.NOINC `($__internal_2_$__cuda_sm10x_tcgen05_guardrail_trap_unallocated_columns_being_dealloced) ;  /* 0x0000000000507944 */ /* 0x000fea0003c00000 */
.L_x_19:
[----:B------:R-:W-:Y:S01]  /*7c30*/  NOP ;  /* 0x0000000000007918 */ /* 0x000fe20000000000 */
[----:B--2---:R-:W-:Y:S05]  /*7c40*/  EXIT ;  /* 0x000000000000794d */ /* 0x004fea0003800000 */
.L_x_8:
[----:B------:R-:W1:Y:S02]  /*7c50*/  SYNCS.PHASECHK.TRANS64.TRYWAIT P0, [UR14+0x4000], RZ ;  /* 0x004000ffff0075a7 */ /* 0x000e64000800110e */
[----:B-1----:R-:W-:Y:S05]  /*7c60*/  @!P0 BRA `(.L_x_8) ;  /* 0xfffffffc00f88947 */ /* 0x002fea000383ffff */
[----:B------:R-:W-:Y:S05]  /*7c70*/  BRA `(.L_x_7) ;  /* 0xffffffa4004c7947 */ /* 0x000fea000383ffff */
.L_x_13:
[----:B------:R-:W1:Y:S02]  /*7c80*/  SYNCS.PHASECHK.TRANS64.TRYWAIT P3, [UR14+0x9010], RZ ;  /* 0x009010ffff0075a7 */ /* 0x000e64000806110e */
[----:B-1----:R-:W-:Y:S05]  /*7c90*/  @!P3 BRA `(.L_x_13) ;  /* 0xfffffffc00f8b947 */ /* 0x002fea000383ffff */
[----:B------:R-:W-:Y:S05]  /*7ca0*/  BRA `(.L_x_22) ;  /* 0xffffffcc00087947 */ /* 0x000fea000383ffff */
.L_x_14:
[----:B------:R-:W1:Y:S02]  /*7cb0*/  SYNCS.PHASECHK.TRANS64.TRYWAIT P3, [UR12], R27 ;  /* 0x0000001bff0075a7 */ /* 0x000e64000806110c */
[----:B-1----:R-:W-:Y:S05]  /*7cc0*/  @!P3 BRA `(.L_x_14) ;  /* 0xfffffffc00f8b947 */ /* 0x002fea000383ffff */
[----:B------:R-:W-:Y:S05]  /*7cd0*/  BRA `(.L_x_23) ;  /* 0xffffffd000e07947 */ /* 0x000fea000383ffff */
.L_x_18:
[----:B------:R-:W0:Y:S02]  /*7ce0*/  SYNCS.PHASECHK.TRANS64.TRYWAIT P0, [UR12], R4 ;  /* 0x00000004ff0075a7 */ /* 0x000e24000800110c */
[----:B0-----:R-:W-:Y:S05]  /*7cf0*/  @!P0 BRA `(.L_x_18) ;  /* 0xfffffffc00f88947 */ /* 0x001fea000383ffff */
[----:B------:R-:W-:Y:S05]  /*7d00*/  BRA `(.L_x_17) ;  /* 0xffffffe000507947 */ /* 0x000fea000383ffff */
        .weak           $__internal_0_$__cuda_sm10x_tcgen05_guardrail_trap_col_being_dealloced_not_returned_by_alloc
        .type           $__internal_0_$__cuda_sm10x_tcgen05_guardrail_trap_col_being_dealloced_not_returned_by_alloc,@function
        .size           $__internal_0_$__cuda_sm10x_tcgen05_guardrail_trap_col_being_dealloced_not_returned_by_alloc,($__internal_1_$__cuda_sm10x_tcgen05_guardrail_trap_phase_invalid_during_alloc - $__internal_0_$__cuda_sm10x_tcgen05_guardrail_trap_col_being_dealloced_not_returned_by_alloc)
$__internal_0_$__cuda_sm10x_tcgen05_guardrail_trap_col_being_dealloced_not_returned_by_alloc:
[----:B------:R-:W-:Y:S05]  /*7d10*/  BPT.TRAP 0x1 ;  /* 0x000000040000795c */ /* 0x000fea0000300000 */
[----:B------:R-:W-:-:S04]  /*7d20*/  IMAD.MOV.U32 R3, RZ, RZ, 0x0 ;  /* 0x00000000ff037424 */ /* 0x000fc800078e00ff */
[----:B------:R-:W-:Y:S05]  /*7d30*/  RET.REL.NODEC R2 `(attn_fwd) ;  /* 0xffffff8002b07950 */ /* 0x000fea0003c3ffff */
        .weak           $__internal_1_$__cuda_sm10x_tcgen05_guardrail_trap_phase_invalid_during_alloc
        .type           $__internal_1_$__cuda_sm10x_tcgen05_guardrail_trap_phase_invalid_during_alloc,@function
        .size           $__internal_1_$__cuda_sm10x_tcgen05_guardrail_trap_phase_invalid_during_alloc,($__internal_2_$__cuda_sm10x_tcgen05_guardrail_trap_unallocated_columns_being_dealloced - $__internal_1_$__cuda_sm10x_tcgen05_guardrail_trap_phase_invalid_during_alloc)
$__internal_1_$__cuda_sm10x_tcgen05_guardrail_trap_phase_invalid_during_alloc:
[----:B------:R-:W-:Y:S05]  /*7d40*/  BPT.TRAP 0x1 ;  /* 0x000000040000795c */ /* 0x000fea0000300000 */
[----:B------:R-:W-:-:S04]  /*7d50*/  IMAD.MOV.U32 R3, RZ, RZ, 0x0 ;  /* 0x00000000ff037424 */ /* 0x000fc800078e00ff */
[----:B------:R-:W-:Y:S05]  /*7d60*/  RET.REL.NODEC R2 `(attn_fwd) ;  /* 0xffffff8002a47950 */ /* 0x000fea0003c3ffff */
        .weak           $__internal_2_$__cuda_sm10x_tcgen05_guardrail_trap_unallocated_columns_being_dealloced
        .type           $__internal_2_$__cuda_sm10x_tcgen05_guardrail_trap_unallocated_columns_being_dealloced,@function
        .size           $__internal_2_$__cuda_sm10x_tcgen05_guardrail_trap_unallocated_columns_being_dealloced,(.L_x_27 - $__internal_2_$__cuda_sm10x_tcgen05_guardrail_trap_unallocated_columns_being_dealloced)
$__internal_2_$__cuda_sm10x_tcgen05_guardrail_trap_unallocated_columns_being_dealloced:
[----:B------:R-:W-:Y:S05]  /*7d70*/  BPT.TRAP 0x1 ;  /* 0x000000040000795c */ /* 0x000fea0000300000 */
[----:B------:R-:W-:-:S04]  /*7d80*/  IMAD.MOV.U32 R3, RZ, RZ, 0x0 ;  /* 0x00000000ff037424 */ /* 0x000fc800078e00ff */
[----:B------:R-:W-:Y:S05]  /*7d90*/  RET.REL.NODEC R2 `(attn_fwd) ;  /* 0xffffff8002987950 */ /* 0x000fea0003c3ffff */
.L_x_24:
[----:B------:R-:W-:-:S00]  /*7da0*/  BRA `(.L_x_24) ;  /* 0xfffffffc00fc7947 */ /* 0x000fc0000383ffff */
[----:B------:R-:W-:-:S00]  /*7db0*/  NOP ;  /* 0x0000000000007918 */ /* 0x000fc00000000000 */
        /* <DEDUP_REMOVED lines=12> */
.L_x_27:


//--------------------- .nv.global.init           --------------------------
	.section	.nv.global.init,"aw",@progbits
.nv.global.init:
	.type		_$_str,@object
	.size		_$_str,(.L_3 - _$_str)
_$_str:
        /*0000*/ 	.byte	0x5f, 0x5f, 0x43, 0x55, 0x44, 0x41, 0x5f, 0x46, 0x54, 0x5a, 0x00
.L_3:


//--------------------- .nv.shared.attn_fwd       --------------------------
	.section	.nv.shared.attn_fwd,"aw",@nobits
	.sectionflags	@""
	.align	16
	.zero		1024


//--------------------- .nv.shared.reserved.0     --------------------------
	.section	.nv.shared.reserved.0,"aw",@nobits
	.align	8
	.weak		__nv_reservedSMEM_offset_0_alias
	.size		__nv_reservedSMEM_offset_0_alias, 0, 64
	.other		__nv_reservedSMEM_offset_0_alias,@"STO_CUDA_RESERVED_SHARED STV_DEFAULT"
__nv_reservedSMEM_offset_0_alias:
	.zero		0
.nv.shared.reserved.0:
	.zero		64
	.weak		__nv_reservedSMEM_allocation_phase
	.type		__nv_reservedSMEM_allocation_phase,@object
	.size		__nv_reservedSMEM_allocation_phase,(.L_0 - __nv_reservedSMEM_allocation_phase)
__nv_reservedSMEM_allocation_phase:
	.zero		1
.L_0:
	.zero		7
	.weak		__nv_reservedSMEM_devtool_atexit_pc
	.type		__nv_reservedSMEM_devtool_atexit_pc,@object
	.size		__nv_reservedSMEM_devtool_atexit_pc,(__nv_reservedSMEM_allocation_mask - __nv_reservedSMEM_devtool_atexit_pc)
__nv_reservedSMEM_devtool_atexit_pc:
	.zero		8
	.weak		__nv_reservedSMEM_allocation_mask
	.type		__nv_reservedSMEM_allocation_mask,@object
	.size		__nv_reservedSMEM_allocation_mask,(.L_2 - __nv_reservedSMEM_allocation_mask)
__nv_reservedSMEM_allocation_mask:
	.zero		4
.L_2:


//--------------------- .nv.constant0.attn_fwd    --------------------------
	.section	.nv.constant0.attn_fwd,"a",@progbits
	.sectionflags	@""
	.align	4
.nv.constant0.attn_fwd:
	.zero		1032


//--------------------- SYMBOLS --------------------------

	.type		.nv.reservedSmem.offset0,@object
	.size		.nv.reservedSmem.offset0,0x4
	.type		.nv.reservedSmem.cap,@object
	.size		.nv.reservedSmem.cap,0x4
